//
// Generated by NVIDIA NVVM Compiler
//
// Compiler Build ID: CL-36424714
// Cuda compilation tools, release 13.0, V13.0.88
// Based on NVVM 20.0.0
//

.version 9.0
.target sm_100
.address_size 64

	// .globl	rms_norm_f32
// _ZZ12rms_norm_f32E6shared has been demoted
// _ZZ20rms_norm_inplace_f32E6shared has been demoted

.visible .entry rms_norm_f32(
	.param .u64 .ptr .align 1 rms_norm_f32_param_0,
	.param .u64 .ptr .align 1 rms_norm_f32_param_1,
	.param .u64 .ptr .align 1 rms_norm_f32_param_2,
	.param .u32 rms_norm_f32_param_3,
	.param .u32 rms_norm_f32_param_4,
	.param .f32 rms_norm_f32_param_5
)
{
	.reg .pred 	%p<20>;
	.reg .b32 	%r<43>;
	.reg .b32 	%f<43>;
	.reg .b64 	%rd<19>;
	// demoted variable
	.shared .align 4 .b8 _ZZ12rms_norm_f32E6shared[128];
	ld.param.u64 	%rd5, [rms_norm_f32_param_0];
	ld.param.u64 	%rd6, [rms_norm_f32_param_1];
	ld.param.u64 	%rd7, [rms_norm_f32_param_2];
	ld.param.u32 	%r11, [rms_norm_f32_param_3];
	ld.param.u32 	%r10, [rms_norm_f32_param_4];
	ld.param.f32 	%f10, [rms_norm_f32_param_5];
	mov.u32 	%r1, %ctaid.x;
	setp.ge.u32 	%p1, %r1, %r11;
	@%p1 bra 	$L__BB0_14;
	cvta.to.global.u64 	%rd8, %rd5;
	mov.u32 	%r42, %tid.x;
	mul.lo.s32 	%r12, %r10, %r1;
	cvt.u64.u32 	%rd1, %r12;
	mul.wide.u32 	%rd9, %r12, 4;
	add.s64 	%rd2, %rd8, %rd9;
	setp.ge.u32 	%p2, %r42, %r10;
	mov.f32 	%f41, 0f00000000;
	@%p2 bra 	$L__BB0_4;
	mov.f32 	%f41, 0f00000000;
	mov.u32 	%r3, %ntid.x;
	mov.u32 	%r41, %r42;
$L__BB0_3:
	mul.wide.u32 	%rd10, %r41, 4;
	add.s64 	%rd11, %rd2, %rd10;
	ld.global.nc.f32 	%f13, [%rd11];
	fma.rn.f32 	%f41, %f13, %f13, %f41;
	add.s32 	%r41, %r41, %r3;
	setp.lt.u32 	%p3, %r41, %r10;
	@%p3 bra 	$L__BB0_3;
$L__BB0_4:
	mov.b32 	%r13, %f41;
	shfl.sync.down.b32	%r14|%p4, %r13, 16, 31, -1;
	mov.b32 	%f14, %r14;
	add.f32 	%f15, %f41, %f14;
	mov.b32 	%r15, %f15;
	shfl.sync.down.b32	%r16|%p5, %r15, 8, 31, -1;
	mov.b32 	%f16, %r16;
	add.f32 	%f17, %f15, %f16;
	mov.b32 	%r17, %f17;
	shfl.sync.down.b32	%r18|%p6, %r17, 4, 31, -1;
	mov.b32 	%f18, %r18;
	add.f32 	%f19, %f17, %f18;
	mov.b32 	%r19, %f19;
	shfl.sync.down.b32	%r20|%p7, %r19, 2, 31, -1;
	mov.b32 	%f20, %r20;
	add.f32 	%f21, %f19, %f20;
	mov.b32 	%r21, %f21;
	shfl.sync.down.b32	%r22|%p8, %r21, 1, 31, -1;
	mov.b32 	%f22, %r22;
	add.f32 	%f4, %f21, %f22;
	and.b32  	%r6, %r42, 31;
	setp.ne.s32 	%p9, %r6, 0;
	@%p9 bra 	$L__BB0_6;
	shr.u32 	%r23, %r42, 3;
	mov.u32 	%r24, _ZZ12rms_norm_f32E6shared;
	add.s32 	%r25, %r24, %r23;
	st.shared.f32 	[%r25], %f4;
$L__BB0_6:
	bar.sync 	0;
	setp.gt.u32 	%p10, %r42, 31;
	@%p10 bra 	$L__BB0_11;
	mov.u32 	%r26, %ntid.x;
	shr.u32 	%r27, %r26, 5;
	setp.ge.u32 	%p11, %r6, %r27;
	mov.f32 	%f42, 0f00000000;
	@%p11 bra 	$L__BB0_9;
	shl.b32 	%r28, %r6, 2;
	mov.u32 	%r29, _ZZ12rms_norm_f32E6shared;
	add.s32 	%r30, %r29, %r28;
	ld.shared.f32 	%f42, [%r30];
$L__BB0_9:
	mov.b32 	%r31, %f42;
	shfl.sync.down.b32	%r32|%p12, %r31, 16, 31, -1;
	mov.b32 	%f24, %r32;
	add.f32 	%f25, %f42, %f24;
	mov.b32 	%r33, %f25;
	shfl.sync.down.b32	%r34|%p13, %r33, 8, 31, -1;
	mov.b32 	%f26, %r34;
	add.f32 	%f27, %f25, %f26;
	mov.b32 	%r35, %f27;
	shfl.sync.down.b32	%r36|%p14, %r35, 4, 31, -1;
	mov.b32 	%f28, %r36;
	add.f32 	%f29, %f27, %f28;
	mov.b32 	%r37, %f29;
	shfl.sync.down.b32	%r38|%p15, %r37, 2, 31, -1;
	mov.b32 	%f30, %r38;
	add.f32 	%f31, %f29, %f30;
	mov.b32 	%r39, %f31;
	shfl.sync.down.b32	%r40|%p16, %r39, 1, 31, -1;
	mov.b32 	%f32, %r40;
	add.f32 	%f7, %f31, %f32;
	setp.ne.s32 	%p17, %r42, 0;
	@%p17 bra 	$L__BB0_11;
	st.shared.f32 	[_ZZ12rms_norm_f32E6shared], %f7;
$L__BB0_11:
	setp.ge.u32 	%p18, %r42, %r10;
	bar.sync 	0;
	ld.shared.f32 	%f33, [_ZZ12rms_norm_f32E6shared];
	cvt.rn.f32.u32 	%f34, %r10;
	div.rn.f32 	%f35, %f33, %f34;
	add.f32 	%f8, %f10, %f35;
	@%p18 bra 	$L__BB0_14;
	mov.u32 	%r7, %ntid.x;
	cvta.to.global.u64 	%rd3, %rd6;
	cvta.to.global.u64 	%rd4, %rd7;
	rsqrt.approx.f32 	%f9, %f8;
$L__BB0_13:
	cvt.u64.u32 	%rd12, %r42;
	mul.wide.u32 	%rd13, %r42, 4;
	add.s64 	%rd14, %rd2, %rd13;
	ld.global.nc.f32 	%f36, [%rd14];
	mul.f32 	%f37, %f9, %f36;
	add.s64 	%rd15, %rd3, %rd13;
	ld.global.nc.f32 	%f38, [%rd15];
	mul.f32 	%f39, %f37, %f38;
	add.s64 	%rd16, %rd12, %rd1;
	shl.b64 	%rd17, %rd16, 2;
	add.s64 	%rd18, %rd4, %rd17;
	st.global.f32 	[%rd18], %f39;
	add.s32 	%r42, %r42, %r7;
	setp.lt.u32 	%p19, %r42, %r10;
	@%p19 bra 	$L__BB0_13;
$L__BB0_14:
	ret;

}
	// .globl	rms_norm_inplace_f32
.visible .entry rms_norm_inplace_f32(
	.param .u64 .ptr .align 1 rms_norm_inplace_f32_param_0,
	.param .u64 .ptr .align 1 rms_norm_inplace_f32_param_1,
	.param .u32 rms_norm_inplace_f32_param_2,
	.param .u32 rms_norm_inplace_f32_param_3,
	.param .f32 rms_norm_inplace_f32_param_4
)
{
	.reg .pred 	%p<20>;
	.reg .b32 	%r<43>;
	.reg .b32 	%f<43>;
	.reg .b64 	%rd<12>;
	// demoted variable
	.shared .align 4 .b8 _ZZ20rms_norm_inplace_f32E6shared[128];
	ld.param.u64 	%rd3, [rms_norm_inplace_f32_param_0];
	ld.param.u64 	%rd4, [rms_norm_inplace_f32_param_1];
	ld.param.u32 	%r11, [rms_norm_inplace_f32_param_2];
	ld.param.u32 	%r10, [rms_norm_inplace_f32_param_3];
	ld.param.f32 	%f10, [rms_norm_inplace_f32_param_4];
	mov.u32 	%r1, %ctaid.x;
	setp.ge.u32 	%p1, %r1, %r11;
	@%p1 bra 	$L__BB1_14;
	cvta.to.global.u64 	%rd5, %rd3;
	mov.u32 	%r42, %tid.x;
	mul.lo.s32 	%r12, %r10, %r1;
	mul.wide.u32 	%rd6, %r12, 4;
	add.s64 	%rd1, %rd5, %rd6;
	setp.ge.u32 	%p2, %r42, %r10;
	mov.f32 	%f41, 0f00000000;
	@%p2 bra 	$L__BB1_4;
	mov.f32 	%f41, 0f00000000;
	mov.u32 	%r3, %ntid.x;
	mov.u32 	%r41, %r42;
$L__BB1_3:
	mul.wide.u32 	%rd7, %r41, 4;
	add.s64 	%rd8, %rd1, %rd7;
	ld.global.f32 	%f13, [%rd8];
	fma.rn.f32 	%f41, %f13, %f13, %f41;
	add.s32 	%r41, %r41, %r3;
	setp.lt.u32 	%p3, %r41, %r10;
	@%p3 bra 	$L__BB1_3;
$L__BB1_4:
	mov.b32 	%r13, %f41;
	shfl.sync.down.b32	%r14|%p4, %r13, 16, 31, -1;
	mov.b32 	%f14, %r14;
	add.f32 	%f15, %f41, %f14;
	mov.b32 	%r15, %f15;
	shfl.sync.down.b32	%r16|%p5, %r15, 8, 31, -1;
	mov.b32 	%f16, %r16;
	add.f32 	%f17, %f15, %f16;
	mov.b32 	%r17, %f17;
	shfl.sync.down.b32	%r18|%p6, %r17, 4, 31, -1;
	mov.b32 	%f18, %r18;
	add.f32 	%f19, %f17, %f18;
	mov.b32 	%r19, %f19;
	shfl.sync.down.b32	%r20|%p7, %r19, 2, 31, -1;
	mov.b32 	%f20, %r20;
	add.f32 	%f21, %f19, %f20;
	mov.b32 	%r21, %f21;
	shfl.sync.down.b32	%r22|%p8, %r21, 1, 31, -1;
	mov.b32 	%f22, %r22;
	add.f32 	%f4, %f21, %f22;
	and.b32  	%r6, %r42, 31;
	setp.ne.s32 	%p9, %r6, 0;
	@%p9 bra 	$L__BB1_6;
	shr.u32 	%r23, %r42, 3;
	mov.u32 	%r24, _ZZ20rms_norm_inplace_f32E6shared;
	add.s32 	%r25, %r24, %r23;
	st.shared.f32 	[%r25], %f4;
$L__BB1_6:
	bar.sync 	0;
	setp.gt.u32 	%p10, %r42, 31;
	@%p10 bra 	$L__BB1_11;
	mov.u32 	%r26, %ntid.x;
	shr.u32 	%r27, %r26, 5;
	setp.ge.u32 	%p11, %r6, %r27;
	mov.f32 	%f42, 0f00000000;
	@%p11 bra 	$L__BB1_9;
	shl.b32 	%r28, %r6, 2;
	mov.u32 	%r29, _ZZ20rms_norm_inplace_f32E6shared;
	add.s32 	%r30, %r29, %r28;
	ld.shared.f32 	%f42, [%r30];
$L__BB1_9:
	mov.b32 	%r31, %f42;
	shfl.sync.down.b32	%r32|%p12, %r31, 16, 31, -1;
	mov.b32 	%f24, %r32;
	add.f32 	%f25, %f42, %f24;
	mov.b32 	%r33, %f25;
	shfl.sync.down.b32	%r34|%p13, %r33, 8, 31, -1;
	mov.b32 	%f26, %r34;
	add.f32 	%f27, %f25, %f26;
	mov.b32 	%r35, %f27;
	shfl.sync.down.b32	%r36|%p14, %r35, 4, 31, -1;
	mov.b32 	%f28, %r36;
	add.f32 	%f29, %f27, %f28;
	mov.b32 	%r37, %f29;
	shfl.sync.down.b32	%r38|%p15, %r37, 2, 31, -1;
	mov.b32 	%f30, %r38;
	add.f32 	%f31, %f29, %f30;
	mov.b32 	%r39, %f31;
	shfl.sync.down.b32	%r40|%p16, %r39, 1, 31, -1;
	mov.b32 	%f32, %r40;
	add.f32 	%f7, %f31, %f32;
	setp.ne.s32 	%p17, %r42, 0;
	@%p17 bra 	$L__BB1_11;
	st.shared.f32 	[_ZZ20rms_norm_inplace_f32E6shared], %f7;
$L__BB1_11:
	setp.ge.u32 	%p18, %r42, %r10;
	bar.sync 	0;
	ld.shared.f32 	%f33, [_ZZ20rms_norm_inplace_f32E6shared];
	cvt.rn.f32.u32 	%f34, %r10;
	div.rn.f32 	%f35, %f33, %f34;
	add.f32 	%f8, %f10, %f35;
	@%p18 bra 	$L__BB1_14;
	mov.u32 	%r7, %ntid.x;
	cvta.to.global.u64 	%rd2, %rd4;
	rsqrt.approx.f32 	%f9, %f8;
$L__BB1_13:
	mul.wide.u32 	%rd9, %r42, 4;
	add.s64 	%rd10, %rd1, %rd9;
	ld.global.f32 	%f36, [%rd10];
	mul.f32 	%f37, %f9, %f36;
	add.s64 	%rd11, %rd2, %rd9;
	ld.global.nc.f32 	%f38, [%rd11];
	mul.f32 	%f39, %f37, %f38;
	st.global.f32 	[%rd10], %f39;
	add.s32 	%r42, %r42, %r7;
	setp.lt.u32 	%p19, %r42, %r10;
	@%p19 bra 	$L__BB1_13;
$L__BB1_14:
	ret;

}


// ===== COMPILED SASS (sm_100) =====

	.target	sm_100

	.elftype	@"ET_EXEC"


//--------------------- .note.nv.tkinfo           --------------------------
	.section	.note.nv.tkinfo,"",@"SHT_NOTE"
	.sectionflags	@"SHF_NOTE_NV_TKINFO"
	.tkinfo
        /*0018*/ 	.word	0x00000002
        /*0030*/ 	.string	""
        /*0030*/ 	.string	"ptxas"
        /*0030*/ 	.string	"Cuda compilation tools, release 13.0, V13.0.88"
        /*0030*/ 	.string	"Build cuda_13.0.r13.0/compiler.36424714_0"
        /*0030*/ 	.string	"-arch sm_100 -m 64 "



//--------------------- .note.nv.cuinfo           --------------------------
	.section	.note.nv.cuinfo,"",@"SHT_NOTE"
	.sectionflags	@"SHF_NOTE_NV_CUINFO"
        /*0018*/ 	.short	0x0002
        /*001a*/ 	.short	0x0064
        /*001c*/ 	.short	0x0082
	.zero		2


//--------------------- .nv.info                  --------------------------
	.section	.nv.info,"",@"SHT_CUDA_INFO"
	.align	4


	//----- nvinfo : EIATTR_REGCOUNT
	.align		4
        /*0000*/ 	.byte	0x04, 0x2f
        /*0002*/ 	.short	(.L_1 - .L_0)
	.align		4
.L_0:
        /*0004*/ 	.word	index@(rms_norm_f32)
        /*0008*/ 	.word	0x00000012


	//----- nvinfo : EIATTR_FRAME_SIZE
	.align		4
.L_1:
        /*000c*/ 	.byte	0x04, 0x11
        /*000e*/ 	.short	(.L_3 - .L_2)
	.align		4
.L_2:
        /*0010*/ 	.word	index@($__internal_1_$__cuda_sm3x_div_rn_noftz_f32_slowpath)
        /*0014*/ 	.word	0x00000000


	//----- nvinfo : EIATTR_FRAME_SIZE
	.align		4
.L_3:
        /*0018*/ 	.byte	0x04, 0x11
        /*001a*/ 	.short	(.L_5 - .L_4)
	.align		4
.L_4:
        /*001c*/ 	.word	index@(rms_norm_f32)
        /*0020*/ 	.word	0x00000000


	//----- nvinfo : EIATTR_REGCOUNT
	.align		4
.L_5:
        /*0024*/ 	.byte	0x04, 0x2f
        /*0026*/ 	.short	(.L_7 - .L_6)
	.align		4
.L_6:
        /*0028*/ 	.word	index@(rms_norm_inplace_f32)
        /*002c*/ 	.word	0x00000012


	//----- nvinfo : EIATTR_FRAME_SIZE
	.align		4
.L_7:
        /*0030*/ 	.byte	0x04, 0x11
        /*0032*/ 	.short	(.L_9 - .L_8)
	.align		4
.L_8:
        /*0034*/ 	.word	index@($__internal_0_$__cuda_sm3x_div_rn_noftz_f32_slowpath)
        /*0038*/ 	.word	0x00000000


	//----- nvinfo : EIATTR_FRAME_SIZE
	.align		4
.L_9:
        /*003c*/ 	.byte	0x04, 0x11
        /*003e*/ 	.short	(.L_11 - .L_10)
	.align		4
.L_10:
        /*0040*/ 	.word	index@(rms_norm_inplace_f32)
        /*0044*/ 	.word	0x00000000


	//----- nvinfo : EIATTR_MIN_STACK_SIZE
	.align		4
.L_11:
        /*0048*/ 	.byte	0x04, 0x12
        /*004a*/ 	.short	(.L_13 - .L_12)
	.align		4
.L_12:
        /*004c*/ 	.word	index@(rms_norm_inplace_f32)
        /*0050*/ 	.word	0x00000000


	//----- nvinfo : EIATTR_MIN_STACK_SIZE
	.align		4
.L_13:
        /*0054*/ 	.byte	0x04, 0x12
        /*0056*/ 	.short	(.L_15 - .L_14)
	.align		4
.L_14:
        /*0058*/ 	.word	index@(rms_norm_f32)
        /*005c*/ 	.word	0x00000000
.L_15:


//--------------------- .nv.compat                --------------------------
	.section	.nv.compat,"",@"SHT_CUDA_COMPAT_INFO"
	.align	4
        /*0000*/ 	.byte	0x02, 0x09, 0x00, 0x00, 0x02, 0x02, 0x01, 0x00, 0x02, 0x05, 0x05, 0x00, 0x03, 0x07, 0x01, 0x01
        /*0010*/ 	.byte	0x02, 0x03, 0x00, 0x00, 0x02, 0x06, 0x01, 0x00, 0x04, 0x0b, 0x08, 0x00, 0x01, 0x00, 0x00, 0x00
        /*0020*/ 	.byte	0x00, 0x00, 0x00, 0x00


//--------------------- .nv.info.rms_norm_inplace_f32 --------------------------
	.section	.nv.info.rms_norm_inplace_f32,"",@"SHT_CUDA_INFO"
	.sectionflags	@""
	.align	4


	//----- nvinfo : EIATTR_CUDA_API_VERSION
	.align		4
        /*0000*/ 	.byte	0x04, 0x37
        /*0002*/ 	.short	(.L_17 - .L_16)
.L_16:
        /*0004*/ 	.word	0x00000082


	//----- nvinfo : EIATTR_KPARAM_INFO
	.align		4
.L_17:
        /*0008*/ 	.byte	0x04, 0x17
        /*000a*/ 	.short	(.L_19 - .L_18)
.L_18:
        /*000c*/ 	.word	0x00000000
        /*0010*/ 	.short	0x0004
        /*0012*/ 	.short	0x0018
        /*0014*/ 	.byte	0x00, 0xf0, 0x11, 0x00


	//----- nvinfo : EIATTR_KPARAM_INFO
	.align		4
.L_19:
        /*0018*/ 	.byte	0x04, 0x17
        /*001a*/ 	.short	(.L_21 - .L_20)
.L_20:
        /*001c*/ 	.word	0x00000000
        /*0020*/ 	.short	0x0003
        /*0022*/ 	.short	0x0014
        /*0024*/ 	.byte	0x00, 0xf0, 0x11, 0x00


	//----- nvinfo : EIATTR_KPARAM_INFO
	.align		4
.L_21:
        /*0028*/ 	.byte	0x04, 0x17
        /*002a*/ 	.short	(.L_23 - .L_22)
.L_22:
        /*002c*/ 	.word	0x00000000
        /*0030*/ 	.short	0x0002
        /*0032*/ 	.short	0x0010
        /*0034*/ 	.byte	0x00, 0xf0, 0x11, 0x00


	//----- nvinfo : EIATTR_KPARAM_INFO
	.align		4
.L_23:
        /*0038*/ 	.byte	0x04, 0x17
        /*003a*/ 	.short	(.L_25 - .L_24)
.L_24:
        /*003c*/ 	.word	0x00000000
        /*0040*/ 	.short	0x0001
        /*0042*/ 	.short	0x0008
        /*0044*/ 	.byte	0x00, 0xf5, 0x21, 0x00


	//----- nvinfo : EIATTR_KPARAM_INFO
	.align		4
.L_25:
        /*0048*/ 	.byte	0x04, 0x17
        /*004a*/ 	.short	(.L_27 - .L_26)
.L_26:
        /*004c*/ 	.word	0x00000000
        /*0050*/ 	.short	0x0000
        /*0052*/ 	.short	0x0000
        /*0054*/ 	.byte	0x00, 0xf5, 0x21, 0x00


	//----- nvinfo : EIATTR_SPARSE_MMA_MASK
	.align		4
.L_27:
        /*0058*/ 	.byte	0x03, 0x50
        /*005a*/ 	.short	0x0000


	//----- nvinfo : EIATTR_MAXREG_COUNT
	.align		4
        /*005c*/ 	.byte	0x03, 0x1b
        /*005e*/ 	.short	0x00ff


	//----- nvinfo : EIATTR_NUM_BARRIERS
	.align		4
        /*0060*/ 	.byte	0x02, 0x4c
        /*0062*/ 	.byte	0x01
	.zero		1


	//----- nvinfo : EIATTR_MERCURY_ISA_VERSION
	.align		4
        /*0064*/ 	.byte	0x03, 0x5f
        /*0066*/ 	.short	0x0101


	//----- nvinfo : EIATTR_COOP_GROUP_MASK_REGIDS
	.align		4
        /*0068*/ 	.byte	0x04, 0x29
        /*006a*/ 	.short	(.L_29 - .L_28)


	//   ....[0]....
.L_28:
        /*006c*/ 	.word	0xffffffff


	//   ....[1]....
        /*0070*/ 	.word	0xffffffff


	//   ....[2]....
        /*0074*/ 	.word	0xffffffff


	//   ....[3]....
        /*0078*/ 	.word	0xffffffff


	//   ....[4]....
        /*007c*/ 	.word	0xffffffff


	//   ....[5]....
        /*0080*/ 	.word	0xffffffff


	//   ....[6]....
        /*0084*/ 	.word	0xffffffff


	//   ....[7]....
        /*0088*/ 	.word	0xffffffff


	//   ....[8]....
        /*008c*/ 	.word	0xffffffff


	//   ....[9]....
        /*0090*/ 	.word	0xffffffff


	//   ....[10]....
        /*0094*/ 	.word	0x0500000a


	//   ....[11]....
        /*0098*/ 	.word	0x0500000a


	//   ....[12]....
        /*009c*/ 	.word	0x0500000a


	//   ....[13]....
        /*00a0*/ 	.word	0x0500000a


	//   ....[14]....
        /*00a4*/ 	.word	0x0500000a


	//----- nvinfo : EIATTR_COOP_GROUP_INSTR_OFFSETS
	.align		4
.L_29:
        /*00a8*/ 	.byte	0x04, 0x28
        /*00aa*/ 	.short	(.L_31 - .L_30)


	//   ....[0]....
.L_30:
        /*00ac*/ 	.word	0x00000190


	//   ....[1]....
        /*00b0*/ 	.word	0x000001e0


	//   ....[2]....
        /*00b4*/ 	.word	0x00000220


	//   ....[3]....
        /*00b8*/ 	.word	0x00000240


	//   ....[4]....
        /*00bc*/ 	.word	0x00000260


	//   ....[5]....
        /*00c0*/ 	.word	0x00000370


	//   ....[6]....
        /*00c4*/ 	.word	0x00000390


	//   ....[7]....
        /*00c8*/ 	.word	0x000003b0


	//   ....[8]....
        /*00cc*/ 	.word	0x000003d0


	//   ....[9]....
        /*00d0*/ 	.word	0x000003f0


	//   ....[10]....
        /*00d4*/ 	.word	0x00000720


	//   ....[11]....
        /*00d8*/ 	.word	0x00000790


	//   ....[12]....
        /*00dc*/ 	.word	0x00000800


	//   ....[13]....
        /*00e0*/ 	.word	0x00000870


	//   ....[14]....
        /*00e4*/ 	.word	0x000008e0


	//----- nvinfo : EIATTR_VRC_CTA_INIT_COUNT
	.align		4
.L_31:
        /*00e8*/ 	.byte	0x02, 0x4a
	.zero		1
	.zero		1


	//----- nvinfo : EIATTR_EXIT_INSTR_OFFSETS
	.align		4
        /*00ec*/ 	.byte	0x04, 0x1c
        /*00ee*/ 	.short	(.L_33 - .L_32)


	//   ....[0]....
.L_32:
        /*00f0*/ 	.word	0x00000040


	//   ....[1]....
        /*00f4*/ 	.word	0x000005b0


	//   ....[2]....
        /*00f8*/ 	.word	0x000006d0


	//----- nvinfo : EIATTR_CRS_STACK_SIZE
	.align		4
.L_33:
        /*00fc*/ 	.byte	0x04, 0x1e
        /*00fe*/ 	.short	(.L_35 - .L_34)
.L_34:
        /*0100*/ 	.word	0x00000000


	//----- nvinfo : EIATTR_CBANK_PARAM_SIZE
	.align		4
.L_35:
        /*0104*/ 	.byte	0x03, 0x19
        /*0106*/ 	.short	0x001c


	//----- nvinfo : EIATTR_PARAM_CBANK
	.align		4
        /*0108*/ 	.byte	0x04, 0x0a
        /*010a*/ 	.short	(.L_37 - .L_36)
	.align		4
.L_36:
        /*010c*/ 	.word	index@(.nv.constant0.rms_norm_inplace_f32)
        /*0110*/ 	.short	0x0380
        /*0112*/ 	.short	0x001c


	//----- nvinfo : EIATTR_SW_WAR
	.align		4
.L_37:
        /*0114*/ 	.byte	0x04, 0x36
        /*0116*/ 	.short	(.L_39 - .L_38)
.L_38:
        /*0118*/ 	.word	0x00000008
.L_39:


//--------------------- .nv.info.rms_norm_f32     --------------------------
	.section	.nv.info.rms_norm_f32,"",@"SHT_CUDA_INFO"
	.sectionflags	@""
	.align	4


	//----- nvinfo : EIATTR_CUDA_API_VERSION
	.align		4
        /*0000*/ 	.byte	0x04, 0x37
        /*0002*/ 	.short	(.L_41 - .L_40)
.L_40:
        /*0004*/ 	.word	0x00000082


	//----- nvinfo : EIATTR_KPARAM_INFO
	.align		4
.L_41:
        /*0008*/ 	.byte	0x04, 0x17
        /*000a*/ 	.short	(.L_43 - .L_42)
.L_42:
        /*000c*/ 	.word	0x00000000
        /*0010*/ 	.short	0x0005
        /*0012*/ 	.short	0x0020
        /*0014*/ 	.byte	0x00, 0xf0, 0x11, 0x00


	//----- nvinfo : EIATTR_KPARAM_INFO
	.align		4
.L_43:
        /*0018*/ 	.byte	0x04, 0x17
        /*001a*/ 	.short	(.L_45 - .L_44)
.L_44:
        /*001c*/ 	.word	0x00000000
        /*0020*/ 	.short	0x0004
        /*0022*/ 	.short	0x001c
        /*0024*/ 	.byte	0x00, 0xf0, 0x11, 0x00


	//----- nvinfo : EIATTR_KPARAM_INFO
	.align		4
.L_45:
        /*0028*/ 	.byte	0x04, 0x17
        /*002a*/ 	.short	(.L_47 - .L_46)
.L_46:
        /*002c*/ 	.word	0x00000000
        /*0030*/ 	.short	0x0003
        /*0032*/ 	.short	0x0018
        /*0034*/ 	.byte	0x00, 0xf0, 0x11, 0x00


	//----- nvinfo : EIATTR_KPARAM_INFO
	.align		4
.L_47:
        /*0038*/ 	.byte	0x04, 0x17
        /*003a*/ 	.short	(.L_49 - .L_48)
.L_48:
        /*003c*/ 	.word	0x00000000
        /*0040*/ 	.short	0x0002
        /*0042*/ 	.short	0x0010
        /*0044*/ 	.byte	0x00, 0xf5, 0x21, 0x00


	//----- nvinfo : EIATTR_KPARAM_INFO
	.align		4
.L_49:
        /*0048*/ 	.byte	0x04, 0x17
        /*004a*/ 	.short	(.L_51 - .L_50)
.L_50:
        /*004c*/ 	.word	0x00000000
        /*0050*/ 	.short	0x0001
        /*0052*/ 	.short	0x0008
        /*0054*/ 	.byte	0x00, 0xf5, 0x21, 0x00


	//----- nvinfo : EIATTR_KPARAM_INFO
	.align		4
.L_51:
        /*0058*/ 	.byte	0x04, 0x17
        /*005a*/ 	.short	(.L_53 - .L_52)
.L_52:
        /*005c*/ 	.word	0x00000000
        /*0060*/ 	.short	0x0000
        /*0062*/ 	.short	0x0000
        /*0064*/ 	.byte	0x00, 0xf5, 0x21, 0x00


	//----- nvinfo : EIATTR_SPARSE_MMA_MASK
	.align		4
.L_53:
        /*0068*/ 	.byte	0x03, 0x50
        /*006a*/ 	.short	0x0000


	//----- nvinfo : EIATTR_MAXREG_COUNT
	.align		4
        /*006c*/ 	.byte	0x03, 0x1b
        /*006e*/ 	.short	0x00ff


	//----- nvinfo : EIATTR_NUM_BARRIERS
	.align		4
        /*0070*/ 	.byte	0x02, 0x4c
        /*0072*/ 	.byte	0x01
	.zero		1


	//----- nvinfo : EIATTR_MERCURY_ISA_VERSION
	.align		4
        /*0074*/ 	.byte	0x03, 0x5f
        /*0076*/ 	.short	0x0101


	//----- nvinfo : EIATTR_COOP_GROUP_MASK_REGIDS
	.align		4
        /*0078*/ 	.byte	0x04, 0x29
        /*007a*/ 	.short	(.L_55 - .L_54)


	//   ....[0]....
.L_54:
        /*007c*/ 	.word	0xffffffff


	//   ....[1]....
        /*0080*/ 	.word	0xffffffff


	//   ....[2]....
        /*0084*/ 	.word	0xffffffff


	//   ....[3]....
        /*0088*/ 	.word	0xffffffff


	//   ....[4]....
        /*008c*/ 	.word	0xffffffff


	//   ....[5]....
        /*0090*/ 	.word	0xffffffff


	//   ....[6]....
        /*0094*/ 	.word	0xffffffff


	//   ....[7]....
        /*0098*/ 	.word	0xffffffff


	//   ....[8]....
        /*009c*/ 	.word	0xffffffff


	//   ....[9]....
        /*00a0*/ 	.word	0xffffffff


	//   ....[10]....
        /*00a4*/ 	.word	0x0500000c


	//   ....[11]....
        /*00a8*/ 	.word	0x0500000c


	//   ....[12]....
        /*00ac*/ 	.word	0x0500000c


	//   ....[13]....
        /*00b0*/ 	.word	0x0500000c


	//   ....[14]....
        /*00b4*/ 	.word	0x0500000c


	//----- nvinfo : EIATTR_COOP_GROUP_INSTR_OFFSETS
	.align		4
.L_55:
        /*00b8*/ 	.byte	0x04, 0x28
        /*00ba*/ 	.short	(.L_57 - .L_56)


	//   ....[0]....
.L_56:
        /*00bc*/ 	.word	0x00000190


	//   ....[1]....
        /*00c0*/ 	.word	0x000001e0


	//   ....[2]....
        /*00c4*/ 	.word	0x00000220


	//   ....[3]....
        /*00c8*/ 	.word	0x00000240


	//   ....[4]....
        /*00cc*/ 	.word	0x00000260


	//   ....[5]....
        /*00d0*/ 	.word	0x00000370


	//   ....[6]....
        /*00d4*/ 	.word	0x00000390


	//   ....[7]....
        /*00d8*/ 	.word	0x000003b0


	//   ....[8]....
        /*00dc*/ 	.word	0x000003d0


	//   ....[9]....
        /*00e0*/ 	.word	0x000003f0


	//   ....[10]....
        /*00e4*/ 	.word	0x00000770


	//   ....[11]....
        /*00e8*/ 	.word	0x000007e0


	//   ....[12]....
        /*00ec*/ 	.word	0x00000850


	//   ....[13]....
        /*00f0*/ 	.word	0x000008c0


	//   ....[14]....
        /*00f4*/ 	.word	0x00000930


	//----- nvinfo : EIATTR_VRC_CTA_INIT_COUNT
	.align		4
.L_57:
        /*00f8*/ 	.byte	0x02, 0x4a
	.zero		1
	.zero		1


	//----- nvinfo : EIATTR_EXIT_INSTR_OFFSETS
	.align		4
        /*00fc*/ 	.byte	0x04, 0x1c
        /*00fe*/ 	.short	(.L_59 - .L_58)


	//   ....[0]....
.L_58:
        /*0100*/ 	.word	0x00000040


	//   ....[1]....
        /*0104*/ 	.word	0x000005b0


	//   ....[2]....
        /*0108*/ 	.word	0x00000720


	//----- nvinfo : EIATTR_CRS_STACK_SIZE
	.align		4
.L_59:
        /*010c*/ 	.byte	0x04, 0x1e
        /*010e*/ 	.short	(.L_61 - .L_60)
.L_60:
        /*0110*/ 	.word	0x00000000


	//----- nvinfo : EIATTR_CBANK_PARAM_SIZE
	.align		4
.L_61:
        /*0114*/ 	.byte	0x03, 0x19
        /*0116*/ 	.short	0x0024


	//----- nvinfo : EIATTR_PARAM_CBANK
	.align		4
        /*0118*/ 	.byte	0x04, 0x0a
        /*011a*/ 	.short	(.L_63 - .L_62)
	.align		4
.L_62:
        /*011c*/ 	.word	index@(.nv.constant0.rms_norm_f32)
        /*0120*/ 	.short	0x0380
        /*0122*/ 	.short	0x0024


	//----- nvinfo : EIATTR_SW_WAR
	.align		4
.L_63:
        /*0124*/ 	.byte	0x04, 0x36
        /*0126*/ 	.short	(.L_65 - .L_64)
.L_64:
        /*0128*/ 	.word	0x00000008
.L_65:


//--------------------- .nv.callgraph             --------------------------
	.section	.nv.callgraph,"",@"SHT_CUDA_CALLGRAPH"
	.align	4
	.sectionentsize	8
	.align		4
        /*0000*/ 	.word	0x00000000
	.align		4
        /*0004*/ 	.word	0xffffffff
	.align		4
        /*0008*/ 	.word	0x00000000
	.align		4
        /*000c*/ 	.word	0xfffffffe
	.align		4
        /*0010*/ 	.word	0x00000000
	.align		4
        /*0014*/ 	.word	0xfffffffd
	.align		4
        /*0018*/ 	.word	0x00000000
	.align		4
        /*001c*/ 	.word	0xfffffffc


//--------------------- .text.rms_norm_inplace_f32 --------------------------
	.section	.text.rms_norm_inplace_f32,"ax",@progbits
	.align	128
        .global         rms_norm_inplace_f32
        .type           rms_norm_inplace_f32,@function
        .size           rms_norm_inplace_f32,(.L_x_44 - rms_norm_inplace_f32)
        .other          rms_norm_inplace_f32,@"STO_CUDA_ENTRY STV_DEFAULT"
rms_norm_inplace_f32:
.text.rms_norm_inplace_f32:
[----:B------:R-:W-:Y:S08]  /*0000*/  LDC R1, c[0x0][0x37c] ;  /* 0x0000df00ff017b82 */ /* 0x000ff00000000800 */
[----:B------:R-:W0:Y:S08]  /*0010*/  S2UR UR4, SR_CTAID.X ;  /* 0x00000000000479c3 */ /* 0x000e300000002500 */
[----:B------:R-:W0:Y:S02]  /*0020*/  LDC R0, c[0x0][0x390] ;  /* 0x0000e400ff007b82 */ /* 0x000e240000000800 */
[----:B0-----:R-:W-:-:S13]  /*0030*/  ISETP.LE.U32.AND P0, PT, R0, UR4, PT ;  /* 0x0000000400007c0c */ /* 0x001fda000bf03070 */
[----:B------:R-:W-:Y:S05]  /*0040*/  @P0 EXIT ;  /* 0x000000000000094d */ /* 0x000fea0003800000 */
[----:B------:R-:W0:Y:S01]  /*0050*/  S2R R7, SR_TID.X ;  /* 0x0000000000077919 */ /* 0x000e220000002100 */
[----:B------:R-:W1:Y:S01]  /*0060*/  LDC R2, c[0x0][0x394] ;  /* 0x0000e500ff027b82 */ /* 0x000e620000000800 */
[----:B------:R-:W2:Y:S01]  /*0070*/  LDCU.64 UR6, c[0x0][0x358] ;  /* 0x00006b00ff0677ac */ /* 0x000ea20008000a00 */
[----:B------:R-:W-:Y:S01]  /*0080*/  BSSY.RECONVERGENT B0, `(.L_x_0) ;  /* 0x0000010000007945 */ /* 0x000fe20003800200 */
[----:B------:R-:W-:-:S05]  /*0090*/  IMAD.MOV.U32 R0, RZ, RZ, RZ ;  /* 0x000000ffff007224 */ /* 0x000fca00078e00ff */
[----:B------:R-:W3:Y:S01]  /*00a0*/  LDC.64 R4, c[0x0][0x380] ;  /* 0x0000e000ff047b82 */ /* 0x000ee20000000a00 */
[----:B-1----:R-:W-:Y:S01]  /*00b0*/  IMAD R3, R2, UR4, RZ ;  /* 0x0000000402037c24 */ /* 0x002fe2000f8e02ff */
[----:B0-----:R-:W-:-:S03]  /*00c0*/  ISETP.GE.U32.AND P0, PT, R7, R2, PT ;  /* 0x000000020700720c */ /* 0x001fc60003f06070 */
[----:B---3--:R-:W-:-:S10]  /*00d0*/  IMAD.WIDE.U32 R4, R3, 0x4, R4 ;  /* 0x0000000403047825 */ /* 0x008fd400078e0004 */
[----:B--2---:R-:W-:Y:S05]  /*00e0*/  @P0 BRA `(.L_x_1) ;  /* 0x0000000000240947 */ /* 0x004fea0003800000 */
[----:B------:R-:W0:Y:S01]  /*00f0*/  LDC R6, c[0x0][0x360] ;  /* 0x0000d800ff067b82 */ /* 0x000e220000000800 */
[----:B------:R-:W-:Y:S02]  /*0100*/  IMAD.MOV.U32 R0, RZ, RZ, RZ ;  /* 0x000000ffff007224 */ /* 0x000fe400078e00ff */
[----:B------:R-:W-:-:S07]  /*0110*/  IMAD.MOV.U32 R3, RZ, RZ, R7 ;  /* 0x000000ffff037224 */ /* 0x000fce00078e0007 */
.L_x_2:
[----:B------:R-:W-:-:S06]  /*0120*/  IMAD.WIDE.U32 R8, R3, 0x4, R4 ;  /* 0x0000000403087825 */ /* 0x000fcc00078e0004 */
[----:B------:R-:W2:Y:S01]  /*0130*/  LDG.E R9, desc[UR6][R8.64] ;  /* 0x0000000608097981 */ /* 0x000ea2000c1e1900 */
[----:B0-----:R-:W-:-:S04]  /*0140*/  IADD3 R3, PT, PT, R6, R3, RZ ;  /* 0x0000000306037210 */ /* 0x001fc80007ffe0ff */
[----:B------:R-:W-:Y:S01]  /*0150*/  ISETP.GE.U32.AND P0, PT, R3, R2, PT ;  /* 0x000000020300720c */ /* 0x000fe20003f06070 */
[----:B--2---:R-:W-:-:S12]  /*0160*/  FFMA R0, R9, R9, R0 ;  /* 0x0000000909007223 */ /* 0x004fd80000000000 */
[----:B------:R-:W-:Y:S05]  /*0170*/  @!P0 BRA `(.L_x_2) ;  /* 0xfffffffc00e88947 */ /* 0x000fea000383ffff */
.L_x_1:
[----:B------:R-:W-:Y:S05]  /*0180*/  BSYNC.RECONVERGENT B0 ;  /* 0x0000000000007941 */ /* 0x000fea0003800200 */
.L_x_0:
[----:B------:R-:W0:Y:S01]  /*0190*/  SHFL.DOWN PT, R3, R0, 0x10, 0x1f ;  /* 0x0a001f0000037f89 */ /* 0x000e2200000e0000 */
[----:B------:R-:W-:-:S13]  /*01a0*/  LOP3.LUT P0, R10, R7, 0x1f, RZ, 0xc0, !PT ;  /* 0x0000001f070a7812 */ /* 0x000fda000780c0ff */
[----:B------:R-:W1:Y:S01]  /*01b0*/  @!P0 S2R R13, SR_CgaCtaId ;  /* 0x00000000000d8919 */ /* 0x000e620000008800 */
[----:B0-----:R-:W-:Y:S01]  /*01c0*/  FADD R3, R3, R0 ;  /* 0x0000000003037221 */ /* 0x001fe20000000000 */
[----:B------:R-:W-:-:S04]  /*01d0*/  @!P0 MOV R0, 0x400 ;  /* 0x0000040000008802 */ /* 0x000fc80000000f00 */
[----:B------:R-:W0:Y:S01]  /*01e0*/  SHFL.DOWN PT, R6, R3, 0x8, 0x1f ;  /* 0x09001f0003067f89 */ /* 0x000e2200000e0000 */
[----:B-1----:R-:W-:-:S04]  /*01f0*/  @!P0 LEA R0, R13, R0, 0x18 ;  /* 0x000000000d008211 */ /* 0x002fc800078ec0ff */
[----:B------:R-:W-:Y:S01]  /*0200*/  @!P0 LEA.HI R0, R7, R0, RZ, 0x1d ;  /* 0x0000000007008211 */ /* 0x000fe200078fe8ff */
[----:B0-----:R-:W-:-:S05]  /*0210*/  FADD R6, R3, R6 ;  /* 0x0000000603067221 */ /* 0x001fca0000000000 */
[----:B------:R-:W0:Y:S02]  /*0220*/  SHFL.DOWN PT, R9, R6, 0x4, 0x1f ;  /* 0x08801f0006097f89 */ /* 0x000e2400000e0000 */
[----:B0-----:R-:W-:-:S05]  /*0230*/  FADD R9, R6, R9 ;  /* 0x0000000906097221 */ /* 0x001fca0000000000 */
[----:B------:R-:W0:Y:S02]  /*0240*/  SHFL.DOWN PT, R8, R9, 0x2, 0x1f ;  /* 0x08401f0009087f89 */ /* 0x000e2400000e0000 */
[----:B0-----:R-:W-:-:S05]  /*0250*/  FADD R8, R9, R8 ;  /* 0x0000000809087221 */ /* 0x001fca0000000000 */
[----:B------:R-:W0:Y:S02]  /*0260*/  SHFL.DOWN PT, R11, R8, 0x1, 0x1f ;  /* 0x08201f00080b7f89 */ /* 0x000e2400000e0000 */
[----:B0-----:R-:W-:-:S05]  /*0270*/  FADD R11, R8, R11 ;  /* 0x0000000b080b7221 */ /* 0x001fca0000000000 */
[----:B------:R0:W-:Y:S01]  /*0280*/  @!P0 STS [R0], R11 ;  /* 0x0000000b00008388 */ /* 0x0001e20000000800 */
[----:B------:R-:W-:Y:S01]  /*0290*/  BAR.SYNC.DEFER_BLOCKING 0x0 ;  /* 0x0000000000007b1d */ /* 0x000fe20000010000 */
[----:B------:R-:W-:-:S13]  /*02a0*/  ISETP.GT.U32.AND P0, PT, R7, 0x1f, PT ;  /* 0x0000001f0700780c */ /* 0x000fda0003f04070 */
[----:B0-----:R-:W-:Y:S05]  /*02b0*/  @P0 BRA `(.L_x_3) ;  /* 0x0000000000680947 */ /* 0x001fea0003800000 */
[----:B------:R-:W0:Y:S02]  /*02c0*/  LDCU UR4, c[0x0][0x360] ;  /* 0x00006c00ff0477ac */ /* 0x000e240008000800 */
[----:B0-----:R-:W-:-:S06]  /*02d0*/  USHF.R.U32.HI UR4, URZ, 0x5, UR4 ;  /* 0x00000005ff047899 */ /* 0x001fcc0008011604 */
[----:B------:R-:W-:Y:S01]  /*02e0*/  ISETP.GE.U32.AND P0, PT, R10, UR4, PT ;  /* 0x000000040a007c0c */ /* 0x000fe2000bf06070 */
[----:B------:R-:W-:-:S12]  /*02f0*/  UMOV UR4, 0xffffffff ;  /* 0xffffffff00047882 */ /* 0x000fd80000000000 */
[----:B------:R-:W0:Y:S01]  /*0300*/  @!P0 S2R R3, SR_CgaCtaId ;  /* 0x0000000000038919 */ /* 0x000e220000008800 */
[----:B------:R-:W-:-:S04]  /*0310*/  @!P0 MOV R0, 0x400 ;  /* 0x0000040000008802 */ /* 0x000fc80000000f00 */
[----:B0-----:R-:W-:Y:S01]  /*0320*/  @!P0 LEA R3, R3, R0, 0x18 ;  /* 0x0000000003038211 */ /* 0x001fe200078ec0ff */
[----:B------:R-:W-:-:S04]  /*0330*/  IMAD.MOV.U32 R0, RZ, RZ, RZ ;  /* 0x000000ffff007224 */ /* 0x000fc800078e00ff */
[----:B------:R-:W-:-:S05]  /*0340*/  @!P0 IMAD R3, R10, 0x4, R3 ;  /* 0x000000040a038824 */ /* 0x000fca00078e0203 */
[----:B------:R0:W1:Y:S01]  /*0350*/  @!P0 LDS R0, [R3] ;  /* 0x0000000003008984 */ /* 0x0000620000000800 */
[----:B------:R-:W-:Y:S05]  /*0360*/  BRA.DIV UR4, `(.L_x_4) ;  /* 0x0000000204dc7947 */ /* 0x000fea000b800000 */
[----:B01----:R-:W0:Y:S02]  /*0370*/  SHFL.DOWN PT, R3, R0, 0x10, 0x1f ;  /* 0x0a001f0000037f89 */ /* 0x003e2400000e0000 */
[----:B0-----:R-:W-:-:S05]  /*0380*/  FADD R3, R3, R0 ;  /* 0x0000000003037221 */ /* 0x001fca0000000000 */
[----:B------:R-:W0:Y:S02]  /*0390*/  SHFL.DOWN PT, R6, R3, 0x8, 0x1f ;  /* 0x09001f0003067f89 */ /* 0x000e2400000e0000 */
[----:B0-----:R-:W-:-:S05]  /*03a0*/  FADD R6, R3, R6 ;  /* 0x0000000603067221 */ /* 0x001fca0000000000 */
[----:B------:R-:W0:Y:S02]  /*03b0*/  SHFL.DOWN PT, R9, R6, 0x4, 0x1f ;  /* 0x08801f0006097f89 */ /* 0x000e2400000e0000 */
[----:B0-----:R-:W-:-:S05]  /*03c0*/  FADD R9, R6, R9 ;  /* 0x0000000906097221 */ /* 0x001fca0000000000 */
[----:B------:R-:W0:Y:S02]  /*03d0*/  SHFL.DOWN PT, R8, R9, 0x2, 0x1f ;  /* 0x08401f0009087f89 */ /* 0x000e2400000e0000 */
[----:B0-----:R-:W-:-:S05]  /*03e0*/  FADD R8, R9, R8 ;  /* 0x0000000809087221 */ /* 0x001fca0000000000 */
[----:B------:R0:W1:Y:S02]  /*03f0*/  SHFL.DOWN PT, R11, R8, 0x1, 0x1f ;  /* 0x08201f00080b7f89 */ /* 0x00006400000e0000 */
.L_x_12:
[----:B------:R-:W-:Y:S01]  /*0400*/  ISETP.NE.AND P0, PT, R7, RZ, PT ;  /* 0x000000ff0700720c */ /* 0x000fe20003f05270 */
[----:B-1----:R-:W-:-:S12]  /*0410*/  FADD R11, R8, R11 ;  /* 0x0000000b080b7221 */ /* 0x002fd80000000000 */
[----:B------:R-:W1:Y:S01]  /*0420*/  @!P0 S2R R3, SR_CgaCtaId ;  /* 0x0000000000038919 */ /* 0x000e620000008800 */
[----:B------:R-:W-:-:S04]  /*0430*/  @!P0 MOV R0, 0x400 ;  /* 0x0000040000008802 */ /* 0x000fc80000000f00 */
[----:B-1----:R-:W-:-:S05]  /*0440*/  @!P0 LEA R0, R3, R0, 0x18 ;  /* 0x0000000003008211 */ /* 0x002fca00078ec0ff */
[----:B------:R1:W-:Y:S02]  /*0450*/  @!P0 STS [R0], R11 ;  /* 0x0000000b00008388 */ /* 0x0003e40000000800 */
.L_x_3:
[----:B------:R-:W-:Y:S05]  /*0460*/  WARPSYNC.ALL ;  /* 0x0000000000007948 */ /* 0x000fea0003800000 */
[-C--:B------:R-:W-:Y:S01]  /*0470*/  ISETP.GE.U32.AND P2, PT, R7, R2.reuse, PT ;  /* 0x000000020700720c */ /* 0x080fe20003f46070 */
[----:B------:R-:W2:Y:S08]  /*0480*/  S2UR UR5, SR_CgaCtaId ;  /* 0x00000000000579c3 */ /* 0x000eb00000008800 */
[----:B------:R-:W-:Y:S01]  /*0490*/  BAR.SYNC.DEFER_BLOCKING 0x0 ;  /* 0x0000000000007b1d */ /* 0x000fe20000010000 */
[----:B------:R-:W-:-:S05]  /*04a0*/  I2FP.F32.U32 R3, R2 ;  /* 0x0000000200037245 */ /* 0x000fca0000201000 */
[----:B------:R-:W-:Y:S01]  /*04b0*/  UMOV UR4, 0x400 ;  /* 0x0000040000047882 */ /* 0x000fe20000000000 */
[----:B------:R-:W3:Y:S01]  /*04c0*/  MUFU.RCP R2, R3 ;  /* 0x0000000300027308 */ /* 0x000ee20000001000 */
[----:B--2---:R-:W-:Y:S01]  /*04d0*/  ULEA UR4, UR5, UR4, 0x18 ;  /* 0x0000000405047291 */ /* 0x004fe2000f8ec0ff */
[----:B---3--:R-:W-:-:S04]  /*04e0*/  FFMA R9, -R3, R2, 1 ;  /* 0x3f80000003097423 */ /* 0x008fc80000000102 */
[----:B------:R-:W-:-:S04]  /*04f0*/  FFMA R9, R2, R9, R2 ;  /* 0x0000000902097223 */ /* 0x000fc80000000002 */
[----:B-1----:R-:W1:Y:S02]  /*0500*/  LDS R0, [UR4] ;  /* 0x00000004ff007984 */ /* 0x002e640008000800 */
[----:B-1----:R-:W1:Y:S01]  /*0510*/  FCHK P0, R0, R3 ;  /* 0x0000000300007302 */ /* 0x002e620000000000 */
[----:B------:R-:W-:-:S04]  /*0520*/  FFMA R2, R0, R9, RZ ;  /* 0x0000000900027223 */ /* 0x000fc800000000ff */
[----:B------:R-:W-:-:S04]  /*0530*/  FFMA R6, -R3, R2, R0 ;  /* 0x0000000203067223 */ /* 0x000fc80000000100 */
[----:B------:R-:W-:Y:S01]  /*0540*/  FFMA R2, R9, R6, R2 ;  /* 0x0000000609027223 */ /* 0x000fe20000000002 */
[----:B-1----:R-:W-:Y:S06]  /*0550*/  @!P0 BRA `(.L_x_5) ;  /* 0x00000000000c8947 */ /* 0x002fec0003800000 */
[----:B------:R-:W-:-:S07]  /*0560*/  MOV R2, 0x580 ;  /* 0x0000058000027802 */ /* 0x000fce0000000f00 */
[----:B0-----:R-:W-:Y:S05]  /*0570*/  CALL.REL.NOINC `($__internal_0_$__cuda_sm3x_div_rn_noftz_f32_slowpath) ;  /* 0x0000000000e47944 */ /* 0x001fea0003c00000 */
[----:B------:R-:W-:-:S07]  /*0580*/  IMAD.MOV.U32 R2, RZ, RZ, R0 ;  /* 0x000000ffff027224 */ /* 0x000fce00078e0000 */
.L_x_5:
[----:B------:R-:W1:Y:S02]  /*0590*/  LDCU UR4, c[0x0][0x398] ;  /* 0x00007300ff0477ac */ /* 0x000e640008000800 */
[----:B-1----:R-:W-:Y:S01]  /*05a0*/  FADD R2, R2, UR4 ;  /* 0x0000000402027e21 */ /* 0x002fe20008000000 */
[----:B------:R-:W-:Y:S06]  /*05b0*/  @P2 EXIT ;  /* 0x000000000000294d */ /* 0x000fec0003800000 */
[C---:B------:R-:W-:Y:S01]  /*05c0*/  FSETP.GEU.AND P0, PT, |R2|.reuse, 1.175494350822287508e-38, PT ;  /* 0x008000000200780b */ /* 0x040fe20003f0e200 */
[----:B------:R-:W1:Y:S01]  /*05d0*/  LDC.64 R10, c[0x0][0x388] ;  /* 0x0000e200ff0a7b82 */ /* 0x000e620000000a00 */
[----:B------:R-:W2:Y:S01]  /*05e0*/  LDCU UR4, c[0x0][0x360] ;  /* 0x00006c00ff0477ac */ /* 0x000ea20008000800 */
[----:B------:R-:W3:Y:S10]  /*05f0*/  LDCU UR5, c[0x0][0x394] ;  /* 0x00007280ff0577ac */ /* 0x000ef40008000800 */
[----:B------:R-:W-:-:S04]  /*0600*/  @!P0 FMUL R2, R2, 16777216 ;  /* 0x4b80000002028820 */ /* 0x000fc80000400000 */
[----:B------:R-:W4:Y:S02]  /*0610*/  MUFU.RSQ R0, R2 ;  /* 0x0000000200007308 */ /* 0x000f240000001400 */
[----:B--234-:R-:W-:-:S07]  /*0620*/  @!P0 FMUL R0, R0, 4096 ;  /* 0x4580000000008820 */ /* 0x01cfce0000400000 */
.L_x_6:
[----:B--2---:R-:W-:-:S04]  /*0630*/  IMAD.WIDE.U32 R2, R7, 0x4, R4 ;  /* 0x0000000407027825 */ /* 0x004fc800078e0004 */
[C---:B01----:R-:W-:Y:S01]  /*0640*/  IMAD.WIDE.U32 R8, R7.reuse, 0x4, R10 ;  /* 0x0000000407087825 */ /* 0x043fe200078e000a */
[----:B------:R-:W2:Y:S05]  /*0650*/  LDG.E R13, desc[UR6][R2.64] ;  /* 0x00000006020d7981 */ /* 0x000eaa000c1e1900 */
[----:B------:R-:W3:Y:S01]  /*0660*/  LDG.E.CONSTANT R8, desc[UR6][R8.64] ;  /* 0x0000000608087981 */ /* 0x000ee2000c1e9900 */
[----:B------:R-:W-:-:S04]  /*0670*/  IADD3 R7, PT, PT, R7, UR4, RZ ;  /* 0x0000000407077c10 */ /* 0x000fc8000fffe0ff */
[----:B------:R-:W-:Y:S01]  /*0680*/  ISETP.GE.U32.AND P0, PT, R7, UR5, PT ;  /* 0x0000000507007c0c */ /* 0x000fe2000bf06070 */
[----:B--2---:R-:W-:-:S04]  /*0690*/  FMUL R13, R0, R13 ;  /* 0x0000000d000d7220 */ /* 0x004fc80000400000 */
[----:B---3--:R-:W-:-:S05]  /*06a0*/  FMUL R13, R13, R8 ;  /* 0x000000080d0d7220 */ /* 0x008fca0000400000 */
[----:B------:R2:W-:Y:S03]  /*06b0*/  STG.E desc[UR6][R2.64], R13 ;  /* 0x0000000d02007986 */ /* 0x0005e6000c101906 */
[----:B------:R-:W-:Y:S05]  /*06c0*/  @!P0 BRA `(.L_x_6) ;  /* 0xfffffffc00d88947 */ /* 0x000fea000383ffff */
[----:B------:R-:W-:Y:S05]  /*06d0*/  EXIT ;  /* 0x000000000000794d */ /* 0x000fea0003800000 */
.L_x_4:
[----:B------:R-:W-:Y:S02]  /*06e0*/  IMAD.MOV.U32 R13, RZ, RZ, 0x10 ;  /* 0x00000010ff0d7424 */ /* 0x000fe400078e00ff */
[----:B------:R-:W-:Y:S02]  /*06f0*/  IMAD.MOV.U32 R15, RZ, RZ, 0x1f ;  /* 0x0000001fff0f7424 */ /* 0x000fe400078e00ff */
[----:B------:R-:W-:-:S07]  /*0700*/  IMAD.MOV.U32 R10, RZ, RZ, -0x1 ;  /* 0xffffffffff0a7424 */ /* 0x000fce00078e00ff */
[----:B01----:R-:W-:Y:S05]  /*0710*/  WARPSYNC.COLLECTIVE R10, `(.L_x_7) ;  /* 0x000000000a087348 */ /* 0x003fea0003c00000 */
[----:B-1----:R1:W2:Y:S02]  /*0720*/  SHFL.DOWN P0, R11, R0, R13, R15 ;  /* 0x0800000d000b7389 */ /* 0x0022a4000000000f */
[----:B012---:R-:W-:Y:S05]  /*0730*/  ENDCOLLECTIVE ;  /* 0x000000000000791b */ /* 0x007fea0003800000 */
.L_x_7:
[----:B------:R-:W-:Y:S01]  /*0740*/  IMAD.MOV.U32 R13, RZ, RZ, 0x8 ;  /* 0x00000008ff0d7424 */ /* 0x000fe200078e00ff */
[----:B------:R-:W-:-:S05]  /*0750*/  MOV R3, R11 ;  /* 0x0000000b00037202 */ /* 0x000fca0000000f00 */
[----:B------:R-:W-:-:S04]  /*0760*/  FADD R3, R3, R0 ;  /* 0x0000000003037221 */ /* 0x000fc80000000000 */
[----:B------:R-:W-:-:S07]  /*0770*/  IMAD.MOV.U32 R0, RZ, RZ, R3 ;  /* 0x000000ffff007224 */ /* 0x000fce00078e0003 */
[----:B------:R-:W-:Y:S05]  /*0780*/  WARPSYNC.COLLECTIVE R10, `(.L_x_8) ;  /* 0x000000000a087348 */ /* 0x000fea0003c00000 */
[----:B------:R0:W1:Y:S02]  /*0790*/  SHFL.DOWN P0, R11, R0, R13, R15 ;  /* 0x0800000d000b7389 */ /* 0x000064000000000f */
[----:B01----:R-:W-:Y:S05]  /*07a0*/  ENDCOLLECTIVE ;  /* 0x000000000000791b */ /* 0x003fea0003800000 */
.L_x_8:
[----:B------:R-:W-:Y:S02]  /*07b0*/  IMAD.MOV.U32 R13, RZ, RZ, 0x4 ;  /* 0x00000004ff0d7424 */ /* 0x000fe400078e00ff */
[----:B------:R-:W-:-:S04]  /*07c0*/  IMAD.MOV.U32 R6, RZ, RZ, R11 ;  /* 0x000000ffff067224 */ /* 0x000fc800078e000b */
[----:B------:R-:W-:-:S05]  /*07d0*/  FADD R6, R3, R6 ;  /* 0x0000000603067221 */ /* 0x000fca0000000000 */
[----:B------:R-:W-:-:S07]  /*07e0*/  MOV R0, R6 ;  /* 0x0000000600007202 */ /* 0x000fce0000000f00 */
[----:B------:R-:W-:Y:S05]  /*07f0*/  WARPSYNC.COLLECTIVE R10, `(.L_x_9) ;  /* 0x000000000a087348 */ /* 0x000fea0003c00000 */
[----:B------:R0:W1:Y:S02]  /*0800*/  SHFL.DOWN P0, R11, R0, R13, R15 ;  /* 0x0800000d000b7389 */ /* 0x000064000000000f */
[----:B01----:R-:W-:Y:S05]  /*0810*/  ENDCOLLECTIVE ;  /* 0x000000000000791b */ /* 0x003fea0003800000 */
.L_x_9:
[----:B------:R-:W-:Y:S02]  /*0820*/  HFMA2 R13, -RZ, RZ, 0, 1.1920928955078125e-07 ;  /* 0x00000002ff0d7431 */ /* 0x000fe400000001ff */
[----:B------:R-:W-:-:S04]  /*0830*/  IMAD.MOV.U32 R9, RZ, RZ, R11 ;  /* 0x000000ffff097224 */ /* 0x000fc800078e000b */
[----:B------:R-:W-:-:S04]  /*0840*/  FADD R9, R6, R9 ;  /* 0x0000000906097221 */ /* 0x000fc80000000000 */
[----:B------:R-:W-:-:S07]  /*0850*/  IMAD.MOV.U32 R0, RZ, RZ, R9 ;  /* 0x000000ffff007224 */ /* 0x000fce00078e0009 */
[----:B------:R-:W-:Y:S05]  /*0860*/  WARPSYNC.COLLECTIVE R10, `(.L_x_10) ;  /* 0x000000000a087348 */ /* 0x000fea0003c00000 */
[----:B------:R0:W1:Y:S02]  /*0870*/  SHFL.DOWN P0, R11, R0, R13, R15 ;  /* 0x0800000d000b7389 */ /* 0x000064000000000f */
[----:B01----:R-:W-:Y:S05]  /*0880*/  ENDCOLLECTIVE ;  /* 0x000000000000791b */ /* 0x003fea0003800000 */
.L_x_10:
[----:B------:R-:W-:Y:S02]  /*0890*/  IMAD.MOV.U32 R13, RZ, RZ, 0x1 ;  /* 0x00000001ff0d7424 */ /* 0x000fe400078e00ff */
[----:B------:R-:W-:-:S04]  /*08a0*/  IMAD.MOV.U32 R8, RZ, RZ, R11 ;  /* 0x000000ffff087224 */ /* 0x000fc800078e000b */
[----:B------:R-:W-:-:S04]  /*08b0*/  FADD R8, R9, R8 ;  /* 0x0000000809087221 */ /* 0x000fc80000000000 */
[----:B------:R-:W-:-:S07]  /*08c0*/  IMAD.MOV.U32 R0, RZ, RZ, R8 ;  /* 0x000000ffff007224 */ /* 0x000fce00078e0008 */
[----:B------:R-:W-:Y:S05]  /*08d0*/  WARPSYNC.COLLECTIVE R10, `(.L_x_11) ;  /* 0x000000000a087348 */ /* 0x000fea0003c00000 */
[----:B------:R0:W1:Y:S02]  /*08e0*/  SHFL.DOWN P0, R11, R0, R13, R15 ;  /* 0x0800000d000b7389 */ /* 0x000064000000000f */
[----:B01----:R-:W-:Y:S05]  /*08f0*/  ENDCOLLECTIVE ;  /* 0x000000000000791b */ /* 0x003fea0003800000 */
.L_x_11:
[----:B------:R-:W-:Y:S05]  /*0900*/  BRA `(.L_x_12) ;  /* 0xfffffff800bc7947 */ /* 0x000fea000383ffff */
        .weak           $__internal_0_$__cuda_sm3x_div_rn_noftz_f32_slowpath
        .type           $__internal_0_$__cuda_sm3x_div_rn_noftz_f32_slowpath,@function
        .size           $__internal_0_$__cuda_sm3x_div_rn_noftz_f32_slowpath,(.L_x_44 - $__internal_0_$__cuda_sm3x_div_rn_noftz_f32_slowpath)
$__internal_0_$__cuda_sm3x_div_rn_noftz_f32_slowpath:
[--C-:B------:R-:W-:Y:S01]  /*0910*/  SHF.R.U32.HI R8, RZ, 0x17, R3.reuse ;  /* 0x00000017ff087819 */ /* 0x100fe20000011603 */
[--C-:B------:R-:W-:Y:S01]  /*0920*/  IMAD.MOV.U32 R10, RZ, RZ, R0.reuse ;  /* 0x000000ffff0a7224 */ /* 0x100fe200078e0000 */
[----:B------:R-:W-:Y:S01]  /*0930*/  SHF.R.U32.HI R6, RZ, 0x17, R0 ;  /* 0x00000017ff067819 */ /* 0x000fe20000011600 */
[----:B------:R-:W-:Y:S01]  /*0940*/  IMAD.MOV.U32 R11, RZ, RZ, R3 ;  /* 0x000000ffff0b7224 */ /* 0x000fe200078e0003 */
[----:B------:R-:W-:Y:S02]  /*0950*/  LOP3.LUT R9, R8, 0xff, RZ, 0xc0, !PT ;  /* 0x000000ff08097812 */ /* 0x000fe400078ec0ff */
[----:B------:R-:W-:Y:S02]  /*0960*/  LOP3.LUT R8, R6, 0xff, RZ, 0xc0, !PT ;  /* 0x000000ff06087812 */ /* 0x000fe400078ec0ff */
[----:B------:R-:W-:-:S03]  /*0970*/  IADD3 R13, PT, PT, R9, -0x1, RZ ;  /* 0xffffffff090d7810 */ /* 0x000fc60007ffe0ff */
[----:B------:R-:W-:Y:S01]  /*0980*/  VIADD R12, R8, 0xffffffff ;  /* 0xffffffff080c7836 */ /* 0x000fe20000000000 */
[----:B------:R-:W-:-:S04]  /*0990*/  ISETP.GT.U32.AND P0, PT, R13, 0xfd, PT ;  /* 0x000000fd0d00780c */ /* 0x000fc80003f04070 */
[----:B------:R-:W-:-:S13]  /*09a0*/  ISETP.GT.U32.OR P0, PT, R12, 0xfd, P0 ;  /* 0x000000fd0c00780c */ /* 0x000fda0000704470 */
[----:B------:R-:W-:Y:S01]  /*09b0*/  @!P0 MOV R6, RZ ;  /* 0x000000ff00068202 */ /* 0x000fe20000000f00 */
[----:B------:R-:W-:Y:S06]  /*09c0*/  @!P0 BRA `(.L_x_13) ;  /* 0x00000000005c8947 */ /* 0x000fec0003800000 */
[----:B------:R-:W-:Y:S02]  /*09d0*/  FSETP.GTU.FTZ.AND P0, PT, |R0|, +INF , PT ;  /* 0x7f8000000000780b */ /* 0x000fe40003f1c200 */
[----:B------:R-:W-:-:S04]  /*09e0*/  FSETP.GTU.FTZ.AND P1, PT, |R3|, +INF , PT ;  /* 0x7f8000000300780b */ /* 0x000fc80003f3c200 */
[----:B------:R-:W-:-:S13]  /*09f0*/  PLOP3.LUT P0, PT, P0, P1, PT, 0xf8, 0x8f ;  /* 0x00000000008f781c */ /* 0x000fda0000703f70 */
[----:B------:R-:W-:Y:S05]  /*0a00*/  @P0 BRA `(.L_x_14) ;  /* 0x0000000400440947 */ /* 0x000fea0003800000 */
[----:B------:R-:W-:-:S13]  /*0a10*/  LOP3.LUT P0, RZ, R11, 0x7fffffff, R10, 0xc8, !PT ;  /* 0x7fffffff0bff7812 */ /* 0x000fda000780c80a */
[----:B------:R-:W-:Y:S05]  /*0a20*/  @!P0 BRA `(.L_x_15) ;  /* 0x0000000400348947 */ /* 0x000fea0003800000 */
[C---:B------:R-:W-:Y:S02]  /*0a30*/  FSETP.NEU.FTZ.AND P3, PT, |R0|.reuse, +INF , PT ;  /* 0x7f8000000000780b */ /* 0x040fe40003f7d200 */
[----:B------:R-:W-:Y:S02]  /*0a40*/  FSETP.NEU.FTZ.AND P1, PT, |R3|, +INF , PT ;  /* 0x7f8000000300780b */ /* 0x000fe40003f3d200 */
[----:B------:R-:W-:-:S11]  /*0a50*/  FSETP.NEU.FTZ.AND P0, PT, |R0|, +INF , PT ;  /* 0x7f8000000000780b */ /* 0x000fd60003f1d200 */
[----:B------:R-:W-:Y:S05]  /*0a60*/  @!P1 BRA !P3, `(.L_x_15) ;  /* 0x0000000400249947 */ /* 0x000fea0005800000 */
[----:B------:R-:W-:-:S04]  /*0a70*/  LOP3.LUT P3, RZ, R10, 0x7fffffff, RZ, 0xc0, !PT ;  /* 0x7fffffff0aff7812 */ /* 0x000fc8000786c0ff */
[----:B------:R-:W-:-:S13]  /*0a80*/  PLOP3.LUT P1, PT, P1, P3, PT, 0x2f, 0xf2 ;  /* 0x0000000000f2781c */ /* 0x000fda0000f26577 */
[----:B------:R-:W-:Y:S05]  /*0a90*/  @P1 BRA `(.L_x_16) ;  /* 0x0000000400101947 */ /* 0x000fea0003800000 */
[----:B------:R-:W-:-:S04]  /*0aa0*/  LOP3.LUT P1, RZ, R11, 0x7fffffff, RZ, 0xc0, !PT ;  /* 0x7fffffff0bff7812 */ /* 0x000fc8000782c0ff */
[----:B------:R-:W-:-:S13]  /*0ab0*/  PLOP3.LUT P0, PT, P0, P1, PT, 0x2f, 0xf2 ;  /* 0x0000000000f2781c */ /* 0x000fda0000702577 */
[----:B------:R-:W-:Y:S05]  /*0ac0*/  @P0 BRA `(.L_x_17) ;  /* 0x0000000000f80947 */ /* 0x000fea0003800000 */
[----:B------:R-:W-:Y:S02]  /*0ad0*/  ISETP.GE.AND P0, PT, R12, RZ, PT ;  /* 0x000000ff0c00720c */ /* 0x000fe40003f06270 */
[----:B------:R-:W-:-:S11]  /*0ae0*/  ISETP.GE.AND P1, PT, R13, RZ, PT ;  /* 0x000000ff0d00720c */ /* 0x000fd60003f26270 */
[----:B------:R-:W-:Y:S02]  /*0af0*/  @P0 IMAD.MOV.U32 R6, RZ, RZ, RZ ;  /* 0x000000ffff060224 */ /* 0x000fe400078e00ff */
[----:B------:R-:W-:Y:S01]  /*0b00*/  @!P0 FFMA R10, R0, 1.84467440737095516160e+19, RZ ;  /* 0x5f800000000a8823 */ /* 0x000fe200000000ff */
[----:B------:R-:W-:Y:S02]  /*0b10*/  @!P0 IMAD.MOV.U32 R6, RZ, RZ, -0x40 ;  /* 0xffffffc0ff068424 */ /* 0x000fe400078e00ff */
[----:B------:R-:W-:-:S03]  /*0b20*/  @!P1 FFMA R11, R3, 1.84467440737095516160e+19, RZ ;  /* 0x5f800000030b9823 */ /* 0x000fc600000000ff */
[----:B------:R-:W-:-:S07]  /*0b30*/  @!P1 IADD3 R6, PT, PT, R6, 0x40, RZ ;  /* 0x0000004006069810 */ /* 0x000fce0007ffe0ff */
.L_x_13:
[----:B------:R-:W-:Y:S01]  /*0b40*/  LEA R0, R9, 0xc0800000, 0x17 ;  /* 0xc080000009007811 */ /* 0x000fe200078eb8ff */
[----:B------:R-:W-:-:S04]  /*0b50*/  VIADD R8, R8, 0xffffff81 ;  /* 0xffffff8108087836 */ /* 0x000fc80000000000 */
[----:B------:R-:W-:Y:S01]  /*0b60*/  IMAD.IADD R11, R11, 0x1, -R0 ;  /* 0x000000010b0b7824 */ /* 0x000fe200078e0a00 */
[C---:B------:R-:W-:Y:S01]  /*0b70*/  IADD3 R9, PT, PT, R8.reuse, 0x7f, -R9 ;  /* 0x0000007f08097810 */ /* 0x040fe20007ffe809 */
[----:B------:R-:W-:Y:S02]  /*0b80*/  IMAD R0, R8, -0x800000, R10 ;  /* 0xff80000008007824 */ /* 0x000fe400078e020a */
[----:B------:R-:W0:Y:S01]  /*0b90*/  MUFU.RCP R3, R11 ;  /* 0x0000000b00037308 */ /* 0x000e220000001000 */
[----:B------:R-:W-:Y:S01]  /*0ba0*/  FADD.FTZ R13, -R11, -RZ ;  /* 0x800000ff0b0d7221 */ /* 0x000fe20000010100 */
[----:B------:R-:W-:-:S03]  /*0bb0*/  IADD3 R9, PT, PT, R9, R6, RZ ;  /* 0x0000000609097210 */ /* 0x000fc60007ffe0ff */
[----:B0-----:R-:W-:-:S04]  /*0bc0*/  FFMA R12, R3, R13, 1 ;  /* 0x3f800000030c7423 */ /* 0x001fc8000000000d */
[----:B------:R-:W-:-:S04]  /*0bd0*/  FFMA R12, R3, R12, R3 ;  /* 0x0000000c030c7223 */ /* 0x000fc80000000003 */
[----:B------:R-:W-:-:S04]  /*0be0*/  FFMA R3, R0, R12, RZ ;  /* 0x0000000c00037223 */ /* 0x000fc800000000ff */
[----:B------:R-:W-:-:S04]  /*0bf0*/  FFMA R10, R13, R3, R0 ;  /* 0x000000030d0a7223 */ /* 0x000fc80000000000 */
[----:B------:R-:W-:-:S04]  /*0c00*/  FFMA R15, R12, R10, R3 ;  /* 0x0000000a0c0f7223 */ /* 0x000fc80000000003 */
[----:B------:R-:W-:-:S04]  /*0c10*/  FFMA R10, R13, R15, R0 ;  /* 0x0000000f0d0a7223 */ /* 0x000fc80000000000 */
[----:B------:R-:W-:-:S05]  /*0c20*/  FFMA R0, R12, R10, R15 ;  /* 0x0000000a0c007223 */ /* 0x000fca000000000f */
[----:B------:R-:W-:-:S04]  /*0c30*/  SHF.R.U32.HI R3, RZ, 0x17, R0 ;  /* 0x00000017ff037819 */ /* 0x000fc80000011600 */
[----:B------:R-:W-:-:S05]  /*0c40*/  LOP3.LUT R3, R3, 0xff, RZ, 0xc0, !PT ;  /* 0x000000ff03037812 */ /* 0x000fca00078ec0ff */
[----:B------:R-:W-:-:S04]  /*0c50*/  IMAD.IADD R11, R3, 0x1, R9 ;  /* 0x00000001030b7824 */ /* 0x000fc800078e0209 */
[----:B------:R-:W-:-:S05]  /*0c60*/  VIADD R3, R11, 0xffffffff ;  /* 0xffffffff0b037836 */ /* 0x000fca0000000000 */
[----:B------:R-:W-:-:S13]  /*0c70*/  ISETP.GE.U32.AND P0, PT, R3, 0xfe, PT ;  /* 0x000000fe0300780c */ /* 0x000fda0003f06070 */
[----:B------:R-:W-:Y:S05]  /*0c80*/  @!P0 BRA `(.L_x_18) ;  /* 0x0000000000808947 */ /* 0x000fea0003800000 */
[----:B------:R-:W-:-:S13]  /*0c90*/  ISETP.GT.AND P0, PT, R11, 0xfe, PT ;  /* 0x000000fe0b00780c */ /* 0x000fda0003f04270 */
[----:B------:R-:W-:Y:S05]  /*0ca0*/  @P0 BRA `(.L_x_19) ;  /* 0x00000000006c0947 */ /* 0x000fea0003800000 */
[----:B------:R-:W-:-:S13]  /*0cb0*/  ISETP.GE.AND P0, PT, R11, 0x1, PT ;  /* 0x000000010b00780c */ /* 0x000fda0003f06270 */
[----:B------:R-:W-:Y:S05]  /*0cc0*/  @P0 BRA `(.L_x_20) ;  /* 0x0000000000980947 */ /* 0x000fea0003800000 */
[----:B------:R-:W-:Y:S02]  /*0cd0*/  ISETP.GE.AND P0, PT, R11, -0x18, PT ;  /* 0xffffffe80b00780c */ /* 0x000fe40003f06270 */
[----:B------:R-:W-:-:S11]  /*0ce0*/  LOP3.LUT R0, R0, 0x80000000, RZ, 0xc0, !PT ;  /* 0x8000000000007812 */ /* 0x000fd600078ec0ff */
[----:B------:R-:W-:Y:S05]  /*0cf0*/  @!P0 BRA `(.L_x_20) ;  /* 0x00000000008c8947 */ /* 0x000fea0003800000 */
[CCC-:B------:R-:W-:Y:S01]  /*0d00*/  FFMA.RZ R3, R12.reuse, R10.reuse, R15.reuse ;  /* 0x0000000a0c037223 */ /* 0x1c0fe2000000c00f */
[C---:B------:R-:W-:Y:S01]  /*0d10*/  IADD3 R9, PT, PT, R11.reuse, 0x20, RZ ;  /* 0x000000200b097810 */ /* 0x040fe20007ffe0ff */
[CCC-:B------:R-:W-:Y:S01]  /*0d20*/  FFMA.RM R6, R12.reuse, R10.reuse, R15.reuse ;  /* 0x0000000a0c067223 */ /* 0x1c0fe2000000400f */
[----:B------:R-:W-:Y:S02]  /*0d30*/  ISETP.NE.AND P3, PT, R11, RZ, PT ;  /* 0x000000ff0b00720c */ /* 0x000fe40003f65270 */
[----:B------:R-:W-:Y:S01]  /*0d40*/  LOP3.LUT R8, R3, 0x7fffff, RZ, 0xc0, !PT ;  /* 0x007fffff03087812 */ /* 0x000fe200078ec0ff */
[----:B------:R-:W-:Y:S01]  /*0d50*/  FFMA.RP R3, R12, R10, R15 ;  /* 0x0000000a0c037223 */ /* 0x000fe2000000800f */
[----:B------:R-:W-:Y:S01]  /*0d60*/  IMAD.MOV R10, RZ, RZ, -R11 ;  /* 0x000000ffff0a7224 */ /* 0x000fe200078e0a0b */
[----:B------:R-:W-:Y:S02]  /*0d70*/  ISETP.NE.AND P1, PT, R11, RZ, PT ;  /* 0x000000ff0b00720c */ /* 0x000fe40003f25270 */
[----:B------:R-:W-:-:S02]  /*0d80*/  LOP3.LUT R8, R8, 0x800000, RZ, 0xfc, !PT ;  /* 0x0080000008087812 */ /* 0x000fc400078efcff */
[----:B------:R-:W-:Y:S02]  /*0d90*/  FSETP.NEU.FTZ.AND P0, PT, R3, R6, PT ;  /* 0x000000060300720b */ /* 0x000fe40003f1d000 */
[----:B------:R-:W-:Y:S02]  /*0da0*/  SHF.L.U32 R9, R8, R9, RZ ;  /* 0x0000000908097219 */ /* 0x000fe400000006ff */
[----:B------:R-:W-:Y:S02]  /*0db0*/  SEL R3, R10, RZ, P3 ;  /* 0x000000ff0a037207 */ /* 0x000fe40001800000 */
[----:B------:R-:W-:Y:S02]  /*0dc0*/  ISETP.NE.AND P1, PT, R9, RZ, P1 ;  /* 0x000000ff0900720c */ /* 0x000fe40000f25270 */
[----:B------:R-:W-:Y:S02]  /*0dd0*/  SHF.R.U32.HI R3, RZ, R3, R8 ;  /* 0x00000003ff037219 */ /* 0x000fe40000011608 */
[----:B------:R-:W-:-:S02]  /*0de0*/  PLOP3.LUT P0, PT, P0, P1, PT, 0xf8, 0x8f ;  /* 0x00000000008f781c */ /* 0x000fc40000703f70 */
[----:B------:R-:W-:Y:S02]  /*0df0*/  SHF.R.U32.HI R9, RZ, 0x1, R3 ;  /* 0x00000001ff097819 */ /* 0x000fe40000011603 */
[----:B------:R-:W-:-:S04]  /*0e00*/  SEL R6, RZ, 0x1, !P0 ;  /* 0x00000001ff067807 */ /* 0x000fc80004000000 */
[----:B------:R-:W-:-:S04]  /*0e10*/  LOP3.LUT R6, R6, 0x1, R9, 0xf8, !PT ;  /* 0x0000000106067812 */ /* 0x000fc800078ef809 */
[----:B------:R-:W-:-:S05]  /*0e20*/  LOP3.LUT R6, R6, R3, RZ, 0xc0, !PT ;  /* 0x0000000306067212 */ /* 0x000fca00078ec0ff */
[----:B------:R-:W-:-:S05]  /*0e30*/  IMAD.IADD R9, R9, 0x1, R6 ;  /* 0x0000000109097824 */ /* 0x000fca00078e0206 */
[----:B------:R-:W-:Y:S01]  /*0e40*/  LOP3.LUT R0, R9, R0, RZ, 0xfc, !PT ;  /* 0x0000000009007212 */ /* 0x000fe200078efcff */
[----:B------:R-:W-:Y:S06]  /*0e50*/  BRA `(.L_x_20) ;  /* 0x0000000000347947 */ /* 0x000fec0003800000 */
.L_x_19:
[----:B------:R-:W-:-:S04]  /*0e60*/  LOP3.LUT R0, R0, 0x80000000, RZ, 0xc0, !PT ;  /* 0x8000000000007812 */ /* 0x000fc800078ec0ff */
[----:B------:R-:W-:Y:S01]  /*0e70*/  LOP3.LUT R0, R0, 0x7f800000, RZ, 0xfc, !PT ;  /* 0x7f80000000007812 */ /* 0x000fe200078efcff */
[----:B------:R-:W-:Y:S06]  /*0e80*/  BRA `(.L_x_20) ;  /* 0x0000000000287947 */ /* 0x000fec0003800000 */
.L_x_18:
[----:B------:R-:W-:Y:S01]  /*0e90*/  LEA R0, R9, R0, 0x17 ;  /* 0x0000000009007211 */ /* 0x000fe200078eb8ff */
[----:B------:R-:W-:Y:S06]  /*0ea0*/  BRA `(.L_x_20) ;  /* 0x0000000000207947 */ /* 0x000fec0003800000 */
.L_x_17:
[----:B------:R-:W-:-:S04]  /*0eb0*/  LOP3.LUT R0, R11, 0x80000000, R10, 0x48, !PT ;  /* 0x800000000b007812 */ /* 0x000fc800078e480a */
[----:B------:R-:W-:Y:S01]  /*0ec0*/  LOP3.LUT R0, R0, 0x7f800000, RZ, 0xfc, !PT ;  /* 0x7f80000000007812 */ /* 0x000fe200078efcff */
[----:B------:R-:W-:Y:S06]  /*0ed0*/  BRA `(.L_x_20) ;  /* 0x0000000000147947 */ /* 0x000fec0003800000 */
.L_x_16:
[----:B------:R-:W-:Y:S01]  /*0ee0*/  LOP3.LUT R0, R11, 0x80000000, R10, 0x48, !PT ;  /* 0x800000000b007812 */ /* 0x000fe200078e480a */
[----:B------:R-:W-:Y:S06]  /*0ef0*/  BRA `(.L_x_20) ;  /* 0x00000000000c7947 */ /* 0x000fec0003800000 */
.L_x_15:
[----:B------:R-:W0:Y:S01]  /*0f00*/  MUFU.RSQ R0, -QNAN ;  /* 0xffc0000000007908 */ /* 0x000e220000001400 */
[----:B------:R-:W-:Y:S05]  /*0f10*/  BRA `(.L_x_20) ;  /* 0x0000000000047947 */ /* 0x000fea0003800000 */
.L_x_14:
[----:B------:R-:W-:-:S07]  /*0f20*/  FADD.FTZ R0, R0, R3 ;  /* 0x0000000300007221 */ /* 0x000fce0000010000 */
.L_x_20:
[----:B------:R-:W-:-:S04]  /*0f30*/  IMAD.MOV.U32 R3, RZ, RZ, 0x0 ;  /* 0x00000000ff037424 */ /* 0x000fc800078e00ff */
[----:B0-----:R-:W-:Y:S05]  /*0f40*/  RET.REL.NODEC R2 `(rms_norm_inplace_f32) ;  /* 0xfffffff0022c7950 */ /* 0x001fea0003c3ffff */
.L_x_21:
[----:B------:R-:W-:-:S00]  /*0f50*/  BRA `(.L_x_21) ;  /* 0xfffffffc00fc7947 */ /* 0x000fc0000383ffff */
[----:B------:R-:W-:-:S00]  /*0f60*/  NOP ;  /* 0x0000000000007918 */ /* 0x000fc00000000000 */
        /* <DEDUP_REMOVED lines=9> */
.L_x_44:


//--------------------- .text.rms_norm_f32        --------------------------
	.section	.text.rms_norm_f32,"ax",@progbits
	.align	128
        .global         rms_norm_f32
        .type           rms_norm_f32,@function
        .size           rms_norm_f32,(.L_x_45 - rms_norm_f32)
        .other          rms_norm_f32,@"STO_CUDA_ENTRY STV_DEFAULT"
rms_norm_f32:
.text.rms_norm_f32:
        /* <DEDUP_REMOVED lines=18> */
.L_x_24:
[----:B------:R-:W-:-:S06]  /*0120*/  IMAD.WIDE.U32 R8, R3, 0x4, R4 ;  /* 0x0000000403087825 */ /* 0x000fcc00078e0004 */
[----:B------:R-:W2:Y:S01]  /*0130*/  LDG.E.CONSTANT R9, desc[UR6][R8.64] ;  /* 0x0000000608097981 */ /* 0x000ea2000c1e9900 */
[----:B0-----:R-:W-:-:S05]  /*0140*/  IMAD.IADD R3, R10, 0x1, R3 ;  /* 0x000000010a037824 */ /* 0x001fca00078e0203 */
[----:B------:R-:W-:Y:S01]  /*0150*/  ISETP.GE.U32.AND P0, PT, R3, R6, PT ;  /* 0x000000060300720c */ /* 0x000fe20003f06070 */
[----:B--2---:R-:W-:-:S12]  /*0160*/  FFMA R0, R9, R9, R0 ;  /* 0x0000000909007223 */ /* 0x004fd80000000000 */
[----:B------:R-:W-:Y:S05]  /*0170*/  @!P0 BRA `(.L_x_24) ;  /* 0xfffffffc00e88947 */ /* 0x000fea000383ffff */
.L_x_23:
[----:B------:R-:W-:Y:S05]  /*0180*/  BSYNC.RECONVERGENT B0 ;  /* 0x0000000000007941 */ /* 0x000fea0003800200 */
.L_x_22:
        /* <DEDUP_REMOVED lines=26> */
[----:B------:R-:W-:-:S04]  /*0330*/  HFMA2 R0, -RZ, RZ, 0, 0 ;  /* 0x00000000ff007431 */ /* 0x000fc800000001ff */
        /* <DEDUP_REMOVED lines=12> */
.L_x_34:
[----:B------:R-:W-:Y:S01]  /*0400*/  ISETP.NE.AND P0, PT, R7, RZ, PT ;  /* 0x000000ff0700720c */ /* 0x000fe20003f05270 */
[----:B-1----:R-:W-:-:S12]  /*0410*/  FADD R11, R10, R11 ;  /* 0x0000000b0a0b7221 */ /* 0x002fd80000000000 */
[----:B------:R-:W1:Y:S01]  /*0420*/  @!P0 S2R R3, SR_CgaCtaId ;  /* 0x0000000000038919 */ /* 0x000e620000008800 */
[----:B------:R-:W-:-:S04]  /*0430*/  @!P0 MOV R0, 0x400 ;  /* 0x0000040000008802 */ /* 0x000fc80000000f00 */
[----:B-1----:R-:W-:-:S05]  /*0440*/  @!P0 LEA R0, R3, R0, 0x18 ;  /* 0x0000000003008211 */ /* 0x002fca00078ec0ff */
[----:B------:R1:W-:Y:S02]  /*0450*/  @!P0 STS [R0], R11 ;  /* 0x0000000b00008388 */ /* 0x0003e40000000800 */
.L_x_25:
        /* <DEDUP_REMOVED lines=17> */
[----:B0-----:R-:W-:Y:S05]  /*0570*/  CALL.REL.NOINC `($__internal_1_$__cuda_sm3x_div_rn_noftz_f32_slowpath) ;  /* 0x0000000000f87944 */ /* 0x001fea0003c00000 */
[----:B------:R-:W-:-:S07]  /*0580*/  IMAD.MOV.U32 R6, RZ, RZ, R0 ;  /* 0x000000ffff067224 */ /* 0x000fce00078e0000 */
.L_x_27:
[----:B------:R-:W1:Y:S02]  /*0590*/  LDCU UR4, c[0x0][0x3a0] ;  /* 0x00007400ff0477ac */ /* 0x000e640008000800 */
[----:B-1----:R-:W-:Y:S01]  /*05a0*/  FADD R6, R6, UR4 ;  /* 0x0000000406067e21 */ /* 0x002fe20008000000 */
[----:B------:R-:W-:Y:S06]  /*05b0*/  @P2 EXIT ;  /* 0x000000000000294d */ /* 0x000fec0003800000 */
[C---:B------:R-:W-:Y:S01]  /*05c0*/  FSETP.GEU.AND P0, PT, |R6|.reuse, 1.175494350822287508e-38, PT ;  /* 0x008000000600780b */ /* 0x040fe20003f0e200 */
[----:B------:R-:W1:Y:S01]  /*05d0*/  LDC.64 R8, c[0x0][0x388] ;  /* 0x0000e200ff087b82 */ /* 0x000e620000000a00 */
[----:B------:R-:W2:Y:S01]  /*05e0*/  LDCU UR4, c[0x0][0x360] ;  /* 0x00006c00ff0477ac */ /* 0x000ea20008000800 */
[----:B------:R-:W3:Y:S01]  /*05f0*/  LDCU UR5, c[0x0][0x39c] ;  /* 0x00007380ff0577ac */ /* 0x000ee20008000800 */
[----:B------:R-:W4:Y:S09]  /*0600*/  LDCU.64 UR8, c[0x0][0x390] ;  /* 0x00007200ff0877ac */ /* 0x000f320008000a00 */
[----:B------:R-:W-:-:S04]  /*0610*/  @!P0 FMUL R6, R6, 16777216 ;  /* 0x4b80000006068820 */ /* 0x000fc80000400000 */
[----:B------:R-:W5:Y:S02]  /*0620*/  MUFU.RSQ R0, R6 ;  /* 0x0000000600007308 */ /* 0x000f640000001400 */
[----:B--2345:R-:W-:-:S07]  /*0630*/  @!P0 FMUL R0, R0, 4096 ;  /* 0x4580000000008820 */ /* 0x03cfce0000400000 */
.L_x_28:
[----:B0-----:R-:W-:-:S04]  /*0640*/  IMAD.WIDE.U32 R10, R7, 0x4, R4 ;  /* 0x00000004070a7825 */ /* 0x001fc800078e0004 */
[C---:B-1----:R-:W-:Y:S02]  /*0650*/  IMAD.WIDE.U32 R12, R7.reuse, 0x4, R8 ;  /* 0x00000004070c7825 */ /* 0x042fe400078e0008 */
[----:B--2---:R-:W2:Y:S04]  /*0660*/  LDG.E.CONSTANT R11, desc[UR6][R10.64] ;  /* 0x000000060a0b7981 */ /* 0x004ea8000c1e9900 */
[----:B------:R-:W3:Y:S01]  /*0670*/  LDG.E.CONSTANT R12, desc[UR6][R12.64] ;  /* 0x000000060c0c7981 */ /* 0x000ee2000c1e9900 */
[----:B------:R-:W-:Y:S02]  /*0680*/  IADD3 R6, P0, PT, R2, R7, RZ ;  /* 0x0000000702067210 */ /* 0x000fe40007f1e0ff */
[----:B------:R-:W-:-:S03]  /*0690*/  IADD3 R7, PT, PT, R7, UR4, RZ ;  /* 0x0000000407077c10 */ /* 0x000fc6000fffe0ff */
[----:B------:R-:W-:Y:S01]  /*06a0*/  IMAD.X R15, RZ, RZ, RZ, P0 ;  /* 0x000000ffff0f7224 */ /* 0x000fe200000e06ff */
[----:B------:R-:W-:-:S04]  /*06b0*/  LEA R14, P0, R6, UR8, 0x2 ;  /* 0x00000008060e7c11 */ /* 0x000fc8000f8010ff */
[----:B------:R-:W-:Y:S02]  /*06c0*/  LEA.HI.X R15, R6, UR9, R15, 0x2, P0 ;  /* 0x00000009060f7c11 */ /* 0x000fe400080f140f */
[----:B------:R-:W-:Y:S01]  /*06d0*/  ISETP.GE.U32.AND P0, PT, R7, UR5, PT ;  /* 0x0000000507007c0c */ /* 0x000fe2000bf06070 */
[----:B--2---:R-:W-:-:S04]  /*06e0*/  FMUL R3, R0, R11 ;  /* 0x0000000b00037220 */ /* 0x004fc80000400000 */
[----:B---3--:R-:W-:-:S05]  /*06f0*/  FMUL R3, R3, R12 ;  /* 0x0000000c03037220 */ /* 0x008fca0000400000 */
[----:B------:R2:W-:Y:S03]  /*0700*/  STG.E desc[UR6][R14.64], R3 ;  /* 0x000000030e007986 */ /* 0x0005e6000c101906 */
[----:B------:R-:W-:Y:S05]  /*0710*/  @!P0 BRA `(.L_x_28) ;  /* 0xfffffffc00c88947 */ /* 0x000fea000383ffff */
[----:B------:R-:W-:Y:S05]  /*0720*/  EXIT ;  /* 0x000000000000794d */ /* 0x000fea0003800000 */
.L_x_26:
[----:B------:R-:W-:Y:S02]  /*0730*/  IMAD.MOV.U32 R13, RZ, RZ, 0x10 ;  /* 0x00000010ff0d7424 */ /* 0x000fe400078e00ff */
[----:B------:R-:W-:Y:S02]  /*0740*/  IMAD.MOV.U32 R15, RZ, RZ, 0x1f ;  /* 0x0000001fff0f7424 */ /* 0x000fe400078e00ff */
[----:B------:R-:W-:-:S07]  /*0750*/  IMAD.MOV.U32 R12, RZ, RZ, -0x1 ;  /* 0xffffffffff0c7424 */ /* 0x000fce00078e00ff */
[----:B01----:R-:W-:Y:S05]  /*0760*/  WARPSYNC.COLLECTIVE R12, `(.L_x_29) ;  /* 0x000000000c087348 */ /* 0x003fea0003c00000 */
[----:B-1----:R1:W2:Y:S02]  /*0770*/  SHFL.DOWN P0, R11, R0, R13, R15 ;  /* 0x0800000d000b7389 */ /* 0x0022a4000000000f */
[----:B012---:R-:W-:Y:S05]  /*0780*/  ENDCOLLECTIVE ;  /* 0x000000000000791b */ /* 0x007fea0003800000 */
.L_x_29:
[----:B------:R-:W-:Y:S01]  /*0790*/  IMAD.MOV.U32 R13, RZ, RZ, 0x8 ;  /* 0x00000008ff0d7424 */ /* 0x000fe200078e00ff */
[----:B------:R-:W-:-:S05]  /*07a0*/  MOV R3, R11 ;  /* 0x0000000b00037202 */ /* 0x000fca0000000f00 */
[----:B------:R-:W-:-:S04]  /*07b0*/  FADD R3, R3, R0 ;  /* 0x0000000003037221 */ /* 0x000fc80000000000 */
[----:B------:R-:W-:-:S07]  /*07c0*/  IMAD.MOV.U32 R0, RZ, RZ, R3 ;  /* 0x000000ffff007224 */ /* 0x000fce00078e0003 */
[----:B------:R-:W-:Y:S05]  /*07d0*/  WARPSYNC.COLLECTIVE R12, `(.L_x_30) ;  /* 0x000000000c087348 */ /* 0x000fea0003c00000 */
[----:B------:R0:W1:Y:S02]  /*07e0*/  SHFL.DOWN P0, R11, R0, R13, R15 ;  /* 0x0800000d000b7389 */ /* 0x000064000000000f */
[----:B01----:R-:W-:Y:S05]  /*07f0*/  ENDCOLLECTIVE ;  /* 0x000000000000791b */ /* 0x003fea0003800000 */
.L_x_30:
[----:B------:R-:W-:Y:S02]  /*0800*/  IMAD.MOV.U32 R13, RZ, RZ, 0x4 ;  /* 0x00000004ff0d7424 */ /* 0x000fe400078e00ff */
[----:B------:R-:W-:-:S04]  /*0810*/  IMAD.MOV.U32 R8, RZ, RZ, R11 ;  /* 0x000000ffff087224 */ /* 0x000fc800078e000b */
[----:B------:R-:W-:-:S05]  /*0820*/  FADD R8, R3, R8 ;  /* 0x0000000803087221 */ /* 0x000fca0000000000 */
[----:B------:R-:W-:-:S07]  /*0830*/  MOV R0, R8 ;  /* 0x0000000800007202 */ /* 0x000fce0000000f00 */
[----:B------:R-:W-:Y:S05]  /*0840*/  WARPSYNC.COLLECTIVE R12, `(.L_x_31) ;  /* 0x000000000c087348 */ /* 0x000fea0003c00000 */
[----:B------:R0:W1:Y:S02]  /*0850*/  SHFL.DOWN P0, R11, R0, R13, R15 ;  /* 0x0800000d000b7389 */ /* 0x000064000000000f */
[----:B01----:R-:W-:Y:S05]  /*0860*/  ENDCOLLECTIVE ;  /* 0x000000000000791b */ /* 0x003fea0003800000 */
.L_x_31:
[----:B------:R-:W-:Y:S01]  /*0870*/  MOV R13, 0x2 ;  /* 0x00000002000d7802 */ /* 0x000fe20000000f00 */
[----:B------:R-:W-:-:S04]  /*0880*/  IMAD.MOV.U32 R9, RZ, RZ, R11 ;  /* 0x000000ffff097224 */ /* 0x000fc800078e000b */
[----:B------:R-:W-:-:S04]  /*0890*/  FADD R9, R8, R9 ;  /* 0x0000000908097221 */ /* 0x000fc80000000000 */
[----:B------:R-:W-:-:S07]  /*08a0*/  IMAD.MOV.U32 R0, RZ, RZ, R9 ;  /* 0x000000ffff007224 */ /* 0x000fce00078e0009 */
[----:B------:R-:W-:Y:S05]  /*08b0*/  WARPSYNC.COLLECTIVE R12, `(.L_x_32) ;  /* 0x000000000c087348 */ /* 0x000fea0003c00000 */
[----:B------:R0:W1:Y:S02]  /*08c0*/  SHFL.DOWN P0, R11, R0, R13, R15 ;  /* 0x0800000d000b7389 */ /* 0x000064000000000f */
[----:B01----:R-:W-:Y:S05]  /*08d0*/  ENDCOLLECTIVE ;  /* 0x000000000000791b */ /* 0x003fea0003800000 */
.L_x_32:
[----:B------:R-:W-:Y:S02]  /*08e0*/  IMAD.MOV.U32 R13, RZ, RZ, 0x1 ;  /* 0x00000001ff0d7424 */ /* 0x000fe400078e00ff */
[----:B------:R-:W-:-:S04]  /*08f0*/  IMAD.MOV.U32 R10, RZ, RZ, R11 ;  /* 0x000000ffff0a7224 */ /* 0x000fc800078e000b */
[----:B------:R-:W-:-:S04]  /*0900*/  FADD R10, R9, R10 ;  /* 0x0000000a090a7221 */ /* 0x000fc80000000000 */
[----:B------:R-:W-:-:S07]  /*0910*/  IMAD.MOV.U32 R0, RZ, RZ, R10 ;  /* 0x000000ffff007224 */ /* 0x000fce00078e000a */
[----:B------:R-:W-:Y:S05]  /*0920*/  WARPSYNC.COLLECTIVE R12, `(.L_x_33) ;  /* 0x000000000c087348 */ /* 0x000fea0003c00000 */
[----:B------:R0:W1:Y:S02]  /*0930*/  SHFL.DOWN P0, R11, R0, R13, R15 ;  /* 0x0800000d000b7389 */ /* 0x000064000000000f */
[----:B01----:R-:W-:Y:S05]  /*0940*/  ENDCOLLECTIVE ;  /* 0x000000000000791b */ /* 0x003fea0003800000 */
.L_x_33:
[----:B------:R-:W-:Y:S05]  /*0950*/  BRA `(.L_x_34) ;  /* 0xfffffff800a87947 */ /* 0x000fea000383ffff */
        .weak           $__internal_1_$__cuda_sm3x_div_rn_noftz_f32_slowpath
        .type           $__internal_1_$__cuda_sm3x_div_rn_noftz_f32_slowpath,@function
        .size           $__internal_1_$__cuda_sm3x_div_rn_noftz_f32_slowpath,(.L_x_45 - $__internal_1_$__cuda_sm3x_div_rn_noftz_f32_slowpath)
$__internal_1_$__cuda_sm3x_div_rn_noftz_f32_slowpath:
        /* <DEDUP_REMOVED lines=33> */
[----:B------:R-:W-:Y:S02]  /*0b70*/  @!P1 FFMA R12, R3, 1.84467440737095516160e+19, RZ ;  /* 0x5f800000030c9823 */ /* 0x000fe400000000ff */
[----:B------:R-:W-:-:S07]  /*0b80*/  @!P1 VIADD R8, R8, 0x40 ;  /* 0x0000004008089836 */ /* 0x000fce0000000000 */
.L_x_35:
[----:B------:R-:W-:Y:S01]  /*0b90*/  LEA R3, R9, 0xc0800000, 0x17 ;  /* 0xc080000009037811 */ /* 0x000fe200078eb8ff */
[----:B------:R-:W-:-:S03]  /*0ba0*/  VIADD R10, R10, 0xffffff81 ;  /* 0xffffff810a0a7836 */ /* 0x000fc60000000000 */
[----:B------:R-:W-:Y:S01]  /*0bb0*/  IADD3 R3, PT, PT, -R3, R12, RZ ;  /* 0x0000000c03037210 */ /* 0x000fe20007ffe1ff */
[C---:B------:R-:W-:Y:S01]  /*0bc0*/  IMAD R0, R10.reuse, -0x800000, R11 ;  /* 0xff8000000a007824 */ /* 0x040fe200078e020b */
[----:B------:R-:W-:Y:S02]  /*0bd0*/  IADD3 R9, PT, PT, R10, 0x7f, -R9 ;  /* 0x0000007f0a097810 */ /* 0x000fe40007ffe809 */
[----:B------:R-:W0:Y:S01]  /*0be0*/  MUFU.RCP R12, R3 ;  /* 0x00000003000c7308 */ /* 0x000e220000001000 */
[----:B------:R-:W-:Y:S02]  /*0bf0*/  FADD.FTZ R13, -R3, -RZ ;  /* 0x800000ff030d7221 */ /* 0x000fe40000010100 */
[----:B------:R-:W-:Y:S02]  /*0c00*/  IMAD.IADD R9, R9, 0x1, R8 ;  /* 0x0000000109097824 */ /* 0x000fe400078e0208 */
        /* <DEDUP_REMOVED lines=9> */
[----:B------:R-:W-:-:S05]  /*0ca0*/  IMAD.IADD R13, R3, 0x1, R9 ;  /* 0x00000001030d7824 */ /* 0x000fca00078e0209 */
[----:B------:R-:W-:-:S04]  /*0cb0*/  IADD3 R3, PT, PT, R13, -0x1, RZ ;  /* 0xffffffff0d037810 */ /* 0x000fc80007ffe0ff */
        /* <DEDUP_REMOVED lines=10> */
[C---:B------:R-:W-:Y:S02]  /*0d60*/  VIADD R10, R13.reuse, 0x20 ;  /* 0x000000200d0a7836 */ /* 0x040fe40000000000 */
        /* <DEDUP_REMOVED lines=20> */
.L_x_41:
[----:B------:R-:W-:-:S04]  /*0eb0*/  LOP3.LUT R0, R0, 0x80000000, RZ, 0xc0, !PT ;  /* 0x8000000000007812 */ /* 0x000fc800078ec0ff */
[----:B------:R-:W-:Y:S01]  /*0ec0*/  LOP3.LUT R0, R0, 0x7f800000, RZ, 0xfc, !PT ;  /* 0x7f80000000007812 */ /* 0x000fe200078efcff */
[----:B------:R-:W-:Y:S06]  /*0ed0*/  BRA `(.L_x_42) ;  /* 0x0000000000287947 */ /* 0x000fec0003800000 */
.L_x_40:
[----:B------:R-:W-:Y:S01]  /*0ee0*/  LEA R0, R9, R0, 0x17 ;  /* 0x0000000009007211 */ /* 0x000fe200078eb8ff */
[----:B------:R-:W-:Y:S06]  /*0ef0*/  BRA `(.L_x_42) ;  /* 0x0000000000207947 */ /* 0x000fec0003800000 */
.L_x_39:
[----:B------:R-:W-:-:S04]  /*0f00*/  LOP3.LUT R0, R12, 0x80000000, R11, 0x48, !PT ;  /* 0x800000000c007812 */ /* 0x000fc800078e480b */
[----:B------:R-:W-:Y:S01]  /*0f10*/  LOP3.LUT R0, R0, 0x7f800000, RZ, 0xfc, !PT ;  /* 0x7f80000000007812 */ /* 0x000fe200078efcff */
[----:B------:R-:W-:Y:S06]  /*0f20*/  BRA `(.L_x_42) ;  /* 0x0000000000147947 */ /* 0x000fec0003800000 */
.L_x_38:
[----:B------:R-:W-:Y:S01]  /*0f30*/  LOP3.LUT R0, R12, 0x80000000, R11, 0x48, !PT ;  /* 0x800000000c007812 */ /* 0x000fe200078e480b */
[----:B------:R-:W-:Y:S06]  /*0f40*/  BRA `(.L_x_42) ;  /* 0x00000000000c7947 */ /* 0x000fec0003800000 */
.L_x_37:
[----:B------:R-:W0:Y:S01]  /*0f50*/  MUFU.RSQ R0, -QNAN ;  /* 0xffc0000000007908 */ /* 0x000e220000001400 */
[----:B------:R-:W-:Y:S05]  /*0f60*/  BRA `(.L_x_42) ;  /* 0x0000000000047947 */ /* 0x000fea0003800000 */
.L_x_36:
[----:B------:R-:W-:-:S07]  /*0f70*/  FADD.FTZ R0, R0, R3 ;  /* 0x0000000300007221 */ /* 0x000fce0000010000 */
.L_x_42:
[----:B------:R-:W-:Y:S02]  /*0f80*/  IMAD.MOV.U32 R8, RZ, RZ, R6 ;  /* 0x000000ffff087224 */ /* 0x000fe400078e0006 */
[----:B------:R-:W-:-:S04]  /*0f90*/  IMAD.MOV.U32 R9, RZ, RZ, 0x0 ;  /* 0x00000000ff097424 */ /* 0x000fc800078e00ff */
[----:B0-----:R-:W-:Y:S05]  /*0fa0*/  RET.REL.NODEC R8 `(rms_norm_f32) ;  /* 0xfffffff008147950 */ /* 0x001fea0003c3ffff */
.L_x_43:
        /* <DEDUP_REMOVED lines=13> */
.L_x_45:


//--------------------- .nv.shared.rms_norm_inplace_f32 --------------------------
	.section	.nv.shared.rms_norm_inplace_f32,"aw",@nobits
	.sectionflags	@""
	.align	4
.nv.shared.rms_norm_inplace_f32:
	.zero		1152


//--------------------- .nv.shared.reserved.0     --------------------------
	.section	.nv.shared.reserved.0,"aw",@nobits
	.weak		__nv_reservedSMEM_offset_0_alias
	.size		__nv_reservedSMEM_offset_0_alias, 0, 64
	.other		__nv_reservedSMEM_offset_0_alias,@"STO_CUDA_RESERVED_SHARED STV_DEFAULT"
__nv_reservedSMEM_offset_0_alias:
	.zero		0
	.zero		64


//--------------------- .nv.shared.rms_norm_f32   --------------------------
	.section	.nv.shared.rms_norm_f32,"aw",@nobits
	.sectionflags	@""
	.align	4
.nv.shared.rms_norm_f32:
	.zero		1152


//--------------------- .nv.constant0.rms_norm_inplace_f32 --------------------------
	.section	.nv.constant0.rms_norm_inplace_f32,"a",@progbits
	.sectionflags	@""
	.align	4
.nv.constant0.rms_norm_inplace_f32:
	.zero		924


//--------------------- .nv.constant0.rms_norm_f32 --------------------------
	.section	.nv.constant0.rms_norm_f32,"a",@progbits
	.sectionflags	@""
	.align	4
.nv.constant0.rms_norm_f32:
	.zero		932


//--------------------- SYMBOLS --------------------------

	.type		.nv.reservedSmem.offset0,@object
	.size		.nv.reservedSmem.offset0,0x4
	.type		.nv.reservedSmem.cap,@object
	.size		.nv.reservedSmem.cap,0x4
